	.target	sm_90a

	.elftype	@"ET_EXEC"


//--------------------- .note.nv.tkinfo           --------------------------
	.section	.note.nv.tkinfo,"",@"SHT_NOTE"
	.sectionflags	@"SHF_NOTE_NV_TKINFO"
	.tkinfo
        /*0018*/ 	.word	0x00000002
        /*0030*/ 	.string	""
        /*0030*/ 	.string	"ptxas"
        /*0030*/ 	.string	"Cuda compilation tools, release 13.0, V13.0.88"
        /*0030*/ 	.string	"Build cuda_13.0.r13.0/compiler.36424714_0"
        /*0030*/ 	.string	"-arch sm_90a -m 64 "



//--------------------- .note.nv.cuinfo           --------------------------
	.section	.note.nv.cuinfo,"",@"SHT_NOTE"
	.sectionflags	@"SHF_NOTE_NV_CUINFO"
        /*0018*/ 	.short	0x0002
        /*001a*/ 	.short	0x005a
        /*001c*/ 	.short	0x0082
	.zero		2


//--------------------- .nv.info                  --------------------------
	.section	.nv.info,"",@"SHT_CUDA_INFO"
	.align	4


	//----- nvinfo : EIATTR_REGCOUNT
	.align		4
        /*0000*/ 	.byte	0x04, 0x2f
        /*0002*/ 	.short	(.L_15 - .L_14)
	.align		4
.L_14:
        /*0004*/ 	.word	index@(_ZN7cutlass13device_kernelINS_4gemm6kernel13GemmUniversalIN4cute5tupleIJiiiiEEENS1_10collective13CollectiveMmaINS1_34MainloopSm90TmaGmmaWarpSpecializedILi9ENS5_IJNS4_1CILi1EEESB_SB_EEENS1_35KernelTmaWarpSpecializedCooperativeEEENS5_IJNSA_ILi128EEENSA_ILi256EEENSA_ILi32EEEEEENS_10bfloat16_tENS5_IJlSB_lEEESJ_SK_NS4_8TiledMMAINS4_8MMA_AtomIJNS4_4SM904GMMA28MMA_64x256x16_F32BF16BF16_SSILNSO_5MajorE0ELSQ_0ELNSO_7ScaleInE1ELSR_1EEEEEENS4_6LayoutINS5_IJNSA_ILi2EEESB_SB_EEENS5_IJSB_NSA_ILi0EEESX_EEEEENS5_IJNS4_10UnderscoreES10_S10_EEEEENS4_13SM90_TMA_LOADENS4_14ComposedLayoutINS4_7SwizzleILi2ELi4ELi3EEENS4_18smem_ptr_flag_bitsILi16EEENSU_INS5_IJNSA_ILi8EEESH_EEENS5_IJSH_SB_EEEEEEEvNS4_8identityES13_S1D_vS1E_EENS_8epilogue10collective6detail29Sm90TmaWarpSpecializedAdapterINS1H_15DefaultEpilogueISJ_SK_SK_NS1G_6thread17LinearCombinationISJ_Li1EffLNS1L_9ScaleType4KindE0ELNS_15FloatRoundStyleE2ESJ_EENS1_15EpilogueDefaultEEEEEvvEEEEvNT_6ParamsE)
        /*0008*/ 	.word	0x000000a8


	//----- nvinfo : EIATTR_FRAME_SIZE
	.align		4
.L_15:
        /*000c*/ 	.byte	0x04, 0x11
        /*000e*/ 	.short	(.L_17 - .L_16)
	.align		4
.L_16:
        /*0010*/ 	.word	index@(_ZN7cutlass13device_kernelINS_4gemm6kernel13GemmUniversalIN4cute5tupleIJiiiiEEENS1_10collective13CollectiveMmaINS1_34MainloopSm90TmaGmmaWarpSpecializedILi9ENS5_IJNS4_1CILi1EEESB_SB_EEENS1_35KernelTmaWarpSpecializedCooperativeEEENS5_IJNSA_ILi128EEENSA_ILi256EEENSA_ILi32EEEEEENS_10bfloat16_tENS5_IJlSB_lEEESJ_SK_NS4_8TiledMMAINS4_8MMA_AtomIJNS4_4SM904GMMA28MMA_64x256x16_F32BF16BF16_SSILNSO_5MajorE0ELSQ_0ELNSO_7ScaleInE1ELSR_1EEEEEENS4_6LayoutINS5_IJNSA_ILi2EEESB_SB_EEENS5_IJSB_NSA_ILi0EEESX_EEEEENS5_IJNS4_10UnderscoreES10_S10_EEEEENS4_13SM90_TMA_LOADENS4_14ComposedLayoutINS4_7SwizzleILi2ELi4ELi3EEENS4_18smem_ptr_flag_bitsILi16EEENSU_INS5_IJNSA_ILi8EEESH_EEENS5_IJSH_SB_EEEEEEEvNS4_8identityES13_S1D_vS1E_EENS_8epilogue10collective6detail29Sm90TmaWarpSpecializedAdapterINS1H_15DefaultEpilogueISJ_SK_SK_NS1G_6thread17LinearCombinationISJ_Li1EffLNS1L_9ScaleType4KindE0ELNS_15FloatRoundStyleE2ESJ_EENS1_15EpilogueDefaultEEEEEvvEEEEvNT_6ParamsE)
        /*0014*/ 	.word	0x00000000


	//----- nvinfo : EIATTR_MIN_STACK_SIZE
	.align		4
.L_17:
        /*0018*/ 	.byte	0x04, 0x12
        /*001a*/ 	.short	(.L_19 - .L_18)
	.align		4
.L_18:
        /*001c*/ 	.word	index@(_ZN7cutlass13device_kernelINS_4gemm6kernel13GemmUniversalIN4cute5tupleIJiiiiEEENS1_10collective13CollectiveMmaINS1_34MainloopSm90TmaGmmaWarpSpecializedILi9ENS5_IJNS4_1CILi1EEESB_SB_EEENS1_35KernelTmaWarpSpecializedCooperativeEEENS5_IJNSA_ILi128EEENSA_ILi256EEENSA_ILi32EEEEEENS_10bfloat16_tENS5_IJlSB_lEEESJ_SK_NS4_8TiledMMAINS4_8MMA_AtomIJNS4_4SM904GMMA28MMA_64x256x16_F32BF16BF16_SSILNSO_5MajorE0ELSQ_0ELNSO_7ScaleInE1ELSR_1EEEEEENS4_6LayoutINS5_IJNSA_ILi2EEESB_SB_EEENS5_IJSB_NSA_ILi0EEESX_EEEEENS5_IJNS4_10UnderscoreES10_S10_EEEEENS4_13SM90_TMA_LOADENS4_14ComposedLayoutINS4_7SwizzleILi2ELi4ELi3EEENS4_18smem_ptr_flag_bitsILi16EEENSU_INS5_IJNSA_ILi8EEESH_EEENS5_IJSH_SB_EEEEEEEvNS4_8identityES13_S1D_vS1E_EENS_8epilogue10collective6detail29Sm90TmaWarpSpecializedAdapterINS1H_15DefaultEpilogueISJ_SK_SK_NS1G_6thread17LinearCombinationISJ_Li1EffLNS1L_9ScaleType4KindE0ELNS_15FloatRoundStyleE2ESJ_EENS1_15EpilogueDefaultEEEEEvvEEEEvNT_6ParamsE)
        /*0020*/ 	.word	0x00000000
.L_19:


//--------------------- .nv.compat                --------------------------
	.section	.nv.compat,"",@"SHT_CUDA_COMPAT_INFO"
	.align	4
        /*0000*/ 	.byte	0x02, 0x09, 0x01, 0x00, 0x02, 0x02, 0x04, 0x00, 0x02, 0x05, 0x05, 0x00, 0x03, 0x07, 0x01, 0x01
        /*0010*/ 	.byte	0x02, 0x03, 0x01, 0x00, 0x02, 0x06, 0x01, 0x00, 0x04, 0x0b, 0x08, 0x00, 0x00, 0x00, 0x00, 0x00
        /*0020*/ 	.byte	0x00, 0x00, 0x00, 0x00


//--------------------- .nv.info._ZN7cutlass13device_kernelINS_4gemm6kernel13GemmUniversalIN4cute5tupleIJiiiiEEENS1_10collective13CollectiveMmaINS1_34MainloopSm90TmaGmmaWarpSpecializedILi9ENS5_IJNS4_1CILi1EEESB_SB_EEENS1_35KernelTmaWarpSpecializedCooperativeEEENS5_IJNSA_ILi128EEENSA_ILi256EEENSA_ILi32EEEEEENS_10bfloat16_tENS5_IJlSB_lEEESJ_SK_NS4_8TiledMMAINS4_8MMA_AtomIJNS4_4SM904GMMA28MMA_64x256x16_F32BF16BF16_SSILNSO_5MajorE0ELSQ_0ELNSO_7ScaleInE1ELSR_1EEEEEENS4_6LayoutINS5_IJNSA_ILi2EEESB_SB_EEENS5_IJSB_NSA_ILi0EEESX_EEEEENS5_IJNS4_10UnderscoreES10_S10_EEEEENS4_13SM90_TMA_LOADENS4_14ComposedLayoutINS4_7SwizzleILi2ELi4ELi3EEENS4_18smem_ptr_flag_bitsILi16EEENSU_INS5_IJNSA_ILi8EEESH_EEENS5_IJSH_SB_EEEEEEEvNS4_8identityES13_S1D_vS1E_EENS_8epilogue10collective6detail29Sm90TmaWarpSpecializedAdapterINS1H_15DefaultEpilogueISJ_SK_SK_NS1G_6thread17LinearCombinationISJ_Li1EffLNS1L_9ScaleType4KindE0ELNS_15FloatRoundStyleE2ESJ_EENS1_15EpilogueDefaultEEEEEvvEEEEvNT_6ParamsE --------------------------
	.section	.nv.info._ZN7cutlass13device_kernelINS_4gemm6kernel13GemmUniversalIN4cute5tupleIJiiiiEEENS1_10collective13CollectiveMmaINS1_34MainloopSm90TmaGmmaWarpSpecializedILi9ENS5_IJNS4_1CILi1EEESB_SB_EEENS1_35KernelTmaWarpSpecializedCooperativeEEENS5_IJNSA_ILi128EEENSA_ILi256EEENSA_ILi32EEEEEENS_10bfloat16_tENS5_IJlSB_lEEESJ_SK_NS4_8TiledMMAINS4_8MMA_AtomIJNS4_4SM904GMMA28MMA_64x256x16_F32BF16BF16_SSILNSO_5MajorE0ELSQ_0ELNSO_7ScaleInE1ELSR_1EEEEEENS4_6LayoutINS5_IJNSA_ILi2EEESB_SB_EEENS5_IJSB_NSA_ILi0EEESX_EEEEENS5_IJNS4_10UnderscoreES10_S10_EEEEENS4_13SM90_TMA_LOADENS4_14ComposedLayoutINS4_7SwizzleILi2ELi4ELi3EEENS4_18smem_ptr_flag_bitsILi16EEENSU_INS5_IJNSA_ILi8EEESH_EEENS5_IJSH_SB_EEEEEEEvNS4_8identityES13_S1D_vS1E_EENS_8epilogue10collective6detail29Sm90TmaWarpSpecializedAdapterINS1H_15DefaultEpilogueISJ_SK_SK_NS1G_6thread17LinearCombinationISJ_Li1EffLNS1L_9ScaleType4KindE0ELNS_15FloatRoundStyleE2ESJ_EENS1_15EpilogueDefaultEEEEEvvEEEEvNT_6ParamsE,"",@"SHT_CUDA_INFO"
	.sectionflags	@""
	.align	4


	//----- nvinfo : EIATTR_CUDA_API_VERSION
	.align		4
        /*0000*/ 	.byte	0x04, 0x37
        /*0002*/ 	.short	(.L_21 - .L_20)
.L_20:
        /*0004*/ 	.word	0x00000082


	//----- nvinfo : EIATTR_KPARAM_INFO
	.align		4
.L_21:
        /*0008*/ 	.byte	0x04, 0x17
        /*000a*/ 	.short	(.L_23 - .L_22)
.L_22:
        /*000c*/ 	.word	0x00000000
        /*0010*/ 	.short	0x0000
        /*0012*/ 	.short	0x0070
        /*0014*/ 	.byte	0x00, 0xf0, 0x01, 0x10


	//----- nvinfo : EIATTR_SPARSE_MMA_MASK
	.align		4
.L_23:
        /*0018*/ 	.byte	0x03, 0x50
        /*001a*/ 	.short	0x0000


	//----- nvinfo : EIATTR_MAXREG_COUNT
	.align		4
        /*001c*/ 	.byte	0x03, 0x1b
        /*001e*/ 	.short	0x00a8


	//----- nvinfo : EIATTR_NUM_BARRIERS
	.align		4
        /*0020*/ 	.byte	0x02, 0x4c
        /*0022*/ 	.byte	0x01
	.zero		1


	//----- nvinfo : EIATTR_EXTERNS
	.align		4
        /*0024*/ 	.byte	0x04, 0x0f
        /*0026*/ 	.short	(.L_25 - .L_24)


	//   ....[0]....
	.align		4
.L_24:
        /*0028*/ 	.word	index@(__assertfail)


	//----- nvinfo : EIATTR_MERCURY_ISA_VERSION
	.align		4
.L_25:
        /*002c*/ 	.byte	0x03, 0x5f
        /*002e*/ 	.short	0x0101


	//----- nvinfo : EIATTR_INT_WARP_WIDE_INSTR_OFFSETS
	.align		4
        /*0030*/ 	.byte	0x04, 0x31
        /*0032*/ 	.short	(.L_27 - .L_26)


	//   ....[0]....
.L_26:
        /*0034*/ 	.word	0x00000480


	//   ....[1]....
        /*0038*/ 	.word	0x000004b0


	//   ....[2]....
        /*003c*/ 	.word	0x00000590


	//----- nvinfo : EIATTR_COOP_GROUP_MASK_REGIDS
	.align		4
.L_27:
        /*0040*/ 	.byte	0x04, 0x29
        /*0042*/ 	.short	(.L_29 - .L_28)


	//   ....[0]....
.L_28:
        /*0044*/ 	.word	0xffffffff


	//   ....[1]....
        /*0048*/ 	.word	0xffffffff


	//   ....[2]....
        /*004c*/ 	.word	0xffffffff


	//   ....[3]....
        /*0050*/ 	.word	0xffffffff


	//   ....[4]....
        /*0054*/ 	.word	0xffffffff


	//----- nvinfo : EIATTR_COOP_GROUP_INSTR_OFFSETS
	.align		4
.L_29:
        /*0058*/ 	.byte	0x04, 0x28
        /*005a*/ 	.short	(.L_31 - .L_30)


	//   ....[0]....
.L_30:
        /*005c*/ 	.word	0x00000060


	//   ....[1]....
        /*0060*/ 	.word	0x00000070


	//   ....[2]....
        /*0064*/ 	.word	0x00000130


	//   ....[3]....
        /*0068*/ 	.word	0x00000390


	//   ....[4]....
        /*006c*/ 	.word	0x00001040


	//----- nvinfo : EIATTR_REG_RECONFIG
	.align		4
.L_31:
        /*0070*/ 	.byte	0x01, 0x54
	.zero		2


	//----- nvinfo : EIATTR_SYSCALL_OFFSETS
	.align		4
        /*0074*/ 	.byte	0x04, 0x46
        /*0076*/ 	.short	(.L_33 - .L_32)


	//   ....[0]....
.L_32:
        /*0078*/ 	.word	0x00001200


	//----- nvinfo : EIATTR_MBARRIER_INSTR_OFFSETS
	.align		4
.L_33:
        /*007c*/ 	.byte	0x04, 0x39
        /*007e*/ 	.short	(.L_35 - .L_34)


	//   ....[0]....
.L_34:
        /*0080*/ 	.word	0x00000250
        /*0084*/ 	.word	0x000000ff
        /*0088*/ 	.word	0x00000000
        /*008c*/ 	.short	0x0100
        /*008e*/ 	.byte	0x08
	.zero		1


	//   ....[1]....
        /*0090*/ 	.word	0x00000260
        /*0094*/ 	.word	0x000000ff
        /*0098*/ 	.word	0x00000048
        /*009c*/ 	.short	0x0100
        /*009e*/ 	.byte	0x08
	.zero		1


	//   ....[2]....
        /*00a0*/ 	.word	0x00000270
        /*00a4*/ 	.word	0x000000ff
        /*00a8*/ 	.word	0x00000008
        /*00ac*/ 	.short	0x0100
        /*00ae*/ 	.byte	0x08
	.zero		1


	//   ....[3]....
        /*00b0*/ 	.word	0x00000280
        /*00b4*/ 	.word	0x000000ff
        /*00b8*/ 	.word	0x00000050
        /*00bc*/ 	.short	0x0100
        /*00be*/ 	.byte	0x08
	.zero		1


	//   ....[4]....
        /*00c0*/ 	.word	0x00000290
        /*00c4*/ 	.word	0x000000ff
        /*00c8*/ 	.word	0x00000010
        /*00cc*/ 	.short	0x0100
        /*00ce*/ 	.byte	0x08
	.zero		1


	//   ....[5]....
        /*00d0*/ 	.word	0x000002a0
        /*00d4*/ 	.word	0x000000ff
        /*00d8*/ 	.word	0x00000058
        /*00dc*/ 	.short	0x0100
        /*00de*/ 	.byte	0x08
	.zero		1


	//   ....[6]....
        /*00e0*/ 	.word	0x000002b0
        /*00e4*/ 	.word	0x000000ff
        /*00e8*/ 	.word	0x00000018
        /*00ec*/ 	.short	0x0100
        /*00ee*/ 	.byte	0x08
	.zero		1


	//   ....[7]....
        /*00f0*/ 	.word	0x000002c0
        /*00f4*/ 	.word	0x000000ff
        /*00f8*/ 	.word	0x00000060
        /*00fc*/ 	.short	0x0100
        /*00fe*/ 	.byte	0x08
	.zero		1


	//   ....[8]....
        /*0100*/ 	.word	0x000002d0
        /*0104*/ 	.word	0x000000ff
        /*0108*/ 	.word	0x00000020
        /*010c*/ 	.short	0x0100
        /*010e*/ 	.byte	0x08
	.zero		1


	//   ....[9]....
        /*0110*/ 	.word	0x000002e0
        /*0114*/ 	.word	0x000000ff
        /*0118*/ 	.word	0x00000068
        /*011c*/ 	.short	0x0100
        /*011e*/ 	.byte	0x08
	.zero		1


	//   ....[10]....
        /*0120*/ 	.word	0x000002f0
        /*0124*/ 	.word	0x000000ff
        /*0128*/ 	.word	0x00000028
        /*012c*/ 	.short	0x0100
        /*012e*/ 	.byte	0x08
	.zero		1


	//   ....[11]....
        /*0130*/ 	.word	0x00000300
        /*0134*/ 	.word	0x000000ff
        /*0138*/ 	.word	0x00000070
        /*013c*/ 	.short	0x0100
        /*013e*/ 	.byte	0x08
	.zero		1


	//   ....[12]....
        /*0140*/ 	.word	0x00000310
        /*0144*/ 	.word	0x000000ff
        /*0148*/ 	.word	0x00000030
        /*014c*/ 	.short	0x0100
        /*014e*/ 	.byte	0x08
	.zero		1


	//   ....[13]....
        /*0150*/ 	.word	0x00000320
        /*0154*/ 	.word	0x000000ff
        /*0158*/ 	.word	0x00000078
        /*015c*/ 	.short	0x0100
        /*015e*/ 	.byte	0x08
	.zero		1


	//   ....[14]....
        /*0160*/ 	.word	0x00000330
        /*0164*/ 	.word	0x000000ff
        /*0168*/ 	.word	0x00000038
        /*016c*/ 	.short	0x0100
        /*016e*/ 	.byte	0x08
	.zero		1


	//   ....[15]....
        /*0170*/ 	.word	0x00000340
        /*0174*/ 	.word	0x000000ff
        /*0178*/ 	.word	0x00000080
        /*017c*/ 	.short	0x0100
        /*017e*/ 	.byte	0x08
	.zero		1


	//   ....[16]....
        /*0180*/ 	.word	0x00000350
        /*0184*/ 	.word	0x000000ff
        /*0188*/ 	.word	0x00000040
        /*018c*/ 	.short	0x0100
        /*018e*/ 	.byte	0x08
	.zero		1


	//   ....[17]....
        /*0190*/ 	.word	0x00000360
        /*0194*/ 	.word	0x000000ff
        /*0198*/ 	.word	0x00000088
        /*019c*/ 	.short	0x0100
        /*019e*/ 	.byte	0x08
	.zero		1


	//   ....[18]....
        /*01a0*/ 	.word	0x00000600
        /*01a4*/ 	.word	0x000000ff
        /*01a8*/ 	.word	0x000000a0
        /*01ac*/ 	.short	0x0100
        /*01ae*/ 	.byte	0x06
	.zero		1


	//   ....[19]....
        /*01b0*/ 	.word	0x00000660
        /*01b4*/ 	.word	0x000000ff
        /*01b8*/ 	.word	0x000000a8
        /*01bc*/ 	.short	0x0100
        /*01be*/ 	.byte	0x06
	.zero		1


	//   ....[20]....
        /*01c0*/ 	.word	0x00001280
        /*01c4*/ 	.word	0x00000003
        /*01c8*/ 	.word	0x00000000
        /*01cc*/ 	.short	0x010a
        /*01ce*/ 	.byte	0x3f
	.zero		1


	//   ....[21]....
        /*01d0*/ 	.word	0x000012c0
        /*01d4*/ 	.word	0x00000003
        /*01d8*/ 	.word	0x00000000
        /*01dc*/ 	.short	0x010a
        /*01de*/ 	.byte	0x3f
	.zero		1


	//   ....[22]....
        /*01e0*/ 	.word	0x00001570
        /*01e4*/ 	.word	0x000000ff
        /*01e8*/ 	.word	0x00000000
        /*01ec*/ 	.short	0x010a
        /*01ee*/ 	.byte	0x04
	.zero		1


	//   ....[23]....
        /*01f0*/ 	.word	0x000015b0
        /*01f4*/ 	.word	0x000000ff
        /*01f8*/ 	.word	0x00000000
        /*01fc*/ 	.short	0x010a
        /*01fe*/ 	.byte	0x04
	.zero		1


	//   ....[24]....
        /*0200*/ 	.word	0x00001720
        /*0204*/ 	.word	0x000000ff
        /*0208*/ 	.word	0x00000000
        /*020c*/ 	.short	0x0101
        /*020e*/ 	.byte	0x04
	.zero		1


	//   ....[25]....
        /*0210*/ 	.word	0x00001920
        /*0214*/ 	.word	0x000000ff
        /*0218*/ 	.word	0x00000000
        /*021c*/ 	.short	0x0101
        /*021e*/ 	.byte	0x06
	.zero		1


	//   ....[26]....
        /*0220*/ 	.word	0x0000a790
        /*0224*/ 	.word	0x0000000e
        /*0228*/ 	.word	0x00000048
        /*022c*/ 	.short	0x010a
        /*022e*/ 	.byte	0x3f
	.zero		1


	//   ....[27]....
        /*0230*/ 	.word	0x0000ab10
        /*0234*/ 	.word	0x00000006
        /*0238*/ 	.word	0x000000a8
        /*023c*/ 	.short	0x0101
        /*023e*/ 	.byte	0x3f
	.zero		1


	//   ....[28]....
        /*0240*/ 	.word	0x0000b240
        /*0244*/ 	.word	0x00000007
        /*0248*/ 	.word	0x00000000
        /*024c*/ 	.short	0x010a
        /*024e*/ 	.byte	0x3f
	.zero		1


	//   ....[29]....
        /*0250*/ 	.word	0x0000b2c0
        /*0254*/ 	.word	0x00000009
        /*0258*/ 	.word	0x00000000
        /*025c*/ 	.short	0x010a
        /*025e*/ 	.byte	0x3f
	.zero		1


	//   ....[30]....
        /*0260*/ 	.word	0x0000b350
        /*0264*/ 	.word	0x00000006
        /*0268*/ 	.word	0x00000000
        /*026c*/ 	.short	0x010a
        /*026e*/ 	.byte	0x3f
	.zero		1


	//   ....[31]....
        /*0270*/ 	.word	0x0000b3e0
        /*0274*/ 	.word	0x00000009
        /*0278*/ 	.word	0x00000000
        /*027c*/ 	.short	0x010a
        /*027e*/ 	.byte	0x3f
	.zero		1


	//   ....[32]....
        /*0280*/ 	.word	0x0000b470
        /*0284*/ 	.word	0x00000006
        /*0288*/ 	.word	0x00000000
        /*028c*/ 	.short	0x010a
        /*028e*/ 	.byte	0x3f
	.zero		1


	//   ....[33]....
        /*0290*/ 	.word	0x0000b500
        /*0294*/ 	.word	0x00000009
        /*0298*/ 	.word	0x00000000
        /*029c*/ 	.short	0x010a
        /*029e*/ 	.byte	0x3f
	.zero		1


	//   ....[34]....
        /*02a0*/ 	.word	0x0000b590
        /*02a4*/ 	.word	0x00000006
        /*02a8*/ 	.word	0x00000000
        /*02ac*/ 	.short	0x010a
        /*02ae*/ 	.byte	0x3f
	.zero		1


	//   ....[35]....
        /*02b0*/ 	.word	0x0000b620
        /*02b4*/ 	.word	0x00000009
        /*02b8*/ 	.word	0x00000000
        /*02bc*/ 	.short	0x010a
        /*02be*/ 	.byte	0x3f
	.zero		1


	//   ....[36]....
        /*02c0*/ 	.word	0x0000b6b0
        /*02c4*/ 	.word	0x00000003
        /*02c8*/ 	.word	0x00000000
        /*02cc*/ 	.short	0x010a
        /*02ce*/ 	.byte	0x3f
	.zero		1


	//   ....[37]....
        /*02d0*/ 	.word	0x0000b710
        /*02d4*/ 	.word	0x00000003
        /*02d8*/ 	.word	0x00000000
        /*02dc*/ 	.short	0x010a
        /*02de*/ 	.byte	0x3f
	.zero		1


	//   ....[38]....
        /*02e0*/ 	.word	0x0000b770
        /*02e4*/ 	.word	0x00000004
        /*02e8*/ 	.word	0x00000000
        /*02ec*/ 	.short	0x010a
        /*02ee*/ 	.byte	0x3f
	.zero		1


	//   ....[39]....
        /*02f0*/ 	.word	0x0000b840
        /*02f4*/ 	.word	0x0000000e
        /*02f8*/ 	.word	0x00000048
        /*02fc*/ 	.short	0x010a
        /*02fe*/ 	.byte	0x3f
	.zero		1


	//   ....[40]....
        /*0300*/ 	.word	0x0000b910
        /*0304*/ 	.word	0x00000007
        /*0308*/ 	.word	0x00000000
        /*030c*/ 	.short	0x010a
        /*030e*/ 	.byte	0x3f
	.zero		1


	//   ....[41]....
        /*0310*/ 	.word	0x0000b960
        /*0314*/ 	.word	0x00000009
        /*0318*/ 	.word	0x00000000
        /*031c*/ 	.short	0x010a
        /*031e*/ 	.byte	0x3f
	.zero		1


	//   ....[42]....
        /*0320*/ 	.word	0x0000b9b0
        /*0324*/ 	.word	0x00000006
        /*0328*/ 	.word	0x00000000
        /*032c*/ 	.short	0x010a
        /*032e*/ 	.byte	0x3f
	.zero		1


	//   ....[43]....
        /*0330*/ 	.word	0x0000ba00
        /*0334*/ 	.word	0x00000009
        /*0338*/ 	.word	0x00000000
        /*033c*/ 	.short	0x010a
        /*033e*/ 	.byte	0x3f
	.zero		1


	//   ....[44]....
        /*0340*/ 	.word	0x0000ba50
        /*0344*/ 	.word	0x00000006
        /*0348*/ 	.word	0x00000000
        /*034c*/ 	.short	0x010a
        /*034e*/ 	.byte	0x3f
	.zero		1


	//   ....[45]....
        /*0350*/ 	.word	0x0000baa0
        /*0354*/ 	.word	0x00000009
        /*0358*/ 	.word	0x00000000
        /*035c*/ 	.short	0x010a
        /*035e*/ 	.byte	0x3f
	.zero		1


	//   ....[46]....
        /*0360*/ 	.word	0x0000baf0
        /*0364*/ 	.word	0x00000006
        /*0368*/ 	.word	0x00000000
        /*036c*/ 	.short	0x010a
        /*036e*/ 	.byte	0x3f
	.zero		1


	//   ....[47]....
        /*0370*/ 	.word	0x0000bb40
        /*0374*/ 	.word	0x00000009
        /*0378*/ 	.word	0x00000000
        /*037c*/ 	.short	0x010a
        /*037e*/ 	.byte	0x3f
	.zero		1


	//----- nvinfo : EIATTR_NUM_MBARRIERS
	.align		4
.L_35:
        /*0380*/ 	.byte	0x03, 0x38
        /*0382*/ 	.short	0x0014


	//----- nvinfo : EIATTR_EXIT_INSTR_OFFSETS
	.align		4
        /*0384*/ 	.byte	0x04, 0x1c
        /*0386*/ 	.short	(.L_37 - .L_36)


	//   ....[0]....
.L_36:
        /*0388*/ 	.word	0x000006b0


	//   ....[1]....
        /*038c*/ 	.word	0x00000f70


	//   ....[2]....
        /*0390*/ 	.word	0x00009e00


	//   ....[3]....
        /*0394*/ 	.word	0x0000a430


	//   ....[4]....
        /*0398*/ 	.word	0x0000b700


	//----- nvinfo : EIATTR_MAX_THREADS
	.align		4
.L_37:
        /*039c*/ 	.byte	0x04, 0x05
        /*039e*/ 	.short	(.L_39 - .L_38)
.L_38:
        /*03a0*/ 	.word	0x00000180
        /*03a4*/ 	.word	0x00000001
        /*03a8*/ 	.word	0x00000001


	//----- nvinfo : EIATTR_CRS_STACK_SIZE
	.align		4
.L_39:
        /*03ac*/ 	.byte	0x04, 0x1e
        /*03ae*/ 	.short	(.L_41 - .L_40)
.L_40:
        /*03b0*/ 	.word	0x00000000


	//----- nvinfo : EIATTR_CBANK_PARAM_SIZE
	.align		4
.L_41:
        /*03b4*/ 	.byte	0x03, 0x19
        /*03b6*/ 	.short	0x0470


	//----- nvinfo : EIATTR_PARAM_CBANK
	.align		4
        /*03b8*/ 	.byte	0x04, 0x0a
        /*03ba*/ 	.short	(.L_43 - .L_42)
	.align		4
.L_42:
        /*03bc*/ 	.word	index@(.nv.constant0._ZN7cutlass13device_kernelINS_4gemm6kernel13GemmUniversalIN4cute5tupleIJiiiiEEENS1_10collective13CollectiveMmaINS1_34MainloopSm90TmaGmmaWarpSpecializedILi9ENS5_IJNS4_1CILi1EEESB_SB_EEENS1_35KernelTmaWarpSpecializedCooperativeEEENS5_IJNSA_ILi128EEENSA_ILi256EEENSA_ILi32EEEEEENS_10bfloat16_tENS5_IJlSB_lEEESJ_SK_NS4_8TiledMMAINS4_8MMA_AtomIJNS4_4SM904GMMA28MMA_64x256x16_F32BF16BF16_SSILNSO_5MajorE0ELSQ_0ELNSO_7ScaleInE1ELSR_1EEEEEENS4_6LayoutINS5_IJNSA_ILi2EEESB_SB_EEENS5_IJSB_NSA_ILi0EEESX_EEEEENS5_IJNS4_10UnderscoreES10_S10_EEEEENS4_13SM90_TMA_LOADENS4_14ComposedLayoutINS4_7SwizzleILi2ELi4ELi3EEENS4_18smem_ptr_flag_bitsILi16EEENSU_INS5_IJNSA_ILi8EEESH_EEENS5_IJSH_SB_EEEEEEEvNS4_8identityES13_S1D_vS1E_EENS_8epilogue10collective6detail29Sm90TmaWarpSpecializedAdapterINS1H_15DefaultEpilogueISJ_SK_SK_NS1G_6thread17LinearCombinationISJ_Li1EffLNS1L_9ScaleType4KindE0ELNS_15FloatRoundStyleE2ESJ_EENS1_15EpilogueDefaultEEEEEvvEEEEvNT_6ParamsE)
        /*03c0*/ 	.short	0x0210
        /*03c2*/ 	.short	0x0470


	//----- nvinfo : EIATTR_SW_WAR
	.align		4
.L_43:
        /*03c4*/ 	.byte	0x04, 0x36
        /*03c6*/ 	.short	(.L_45 - .L_44)
.L_44:
        /*03c8*/ 	.word	0x00000008
.L_45:


//--------------------- .nv.callgraph             --------------------------
	.section	.nv.callgraph,"",@"SHT_CUDA_CALLGRAPH"
	.align	4
	.sectionentsize	8
	.align		4
        /*0000*/ 	.word	0x00000000
	.align		4
        /*0004*/ 	.word	0xffffffff
	.align		4
        /*0008*/ 	.word	index@(_ZN7cutlass13device_kernelINS_4gemm6kernel13GemmUniversalIN4cute5tupleIJiiiiEEENS1_10collective13CollectiveMmaINS1_34MainloopSm90TmaGmmaWarpSpecializedILi9ENS5_IJNS4_1CILi1EEESB_SB_EEENS1_35KernelTmaWarpSpecializedCooperativeEEENS5_IJNSA_ILi128EEENSA_ILi256EEENSA_ILi32EEEEEENS_10bfloat16_tENS5_IJlSB_lEEESJ_SK_NS4_8TiledMMAINS4_8MMA_AtomIJNS4_4SM904GMMA28MMA_64x256x16_F32BF16BF16_SSILNSO_5MajorE0ELSQ_0ELNSO_7ScaleInE1ELSR_1EEEEEENS4_6LayoutINS5_IJNSA_ILi2EEESB_SB_EEENS5_IJSB_NSA_ILi0EEESX_EEEEENS5_IJNS4_10UnderscoreES10_S10_EEEEENS4_13SM90_TMA_LOADENS4_14ComposedLayoutINS4_7SwizzleILi2ELi4ELi3EEENS4_18smem_ptr_flag_bitsILi16EEENSU_INS5_IJNSA_ILi8EEESH_EEENS5_IJSH_SB_EEEEEEEvNS4_8identityES13_S1D_vS1E_EENS_8epilogue10collective6detail29Sm90TmaWarpSpecializedAdapterINS1H_15DefaultEpilogueISJ_SK_SK_NS1G_6thread17LinearCombinationISJ_Li1EffLNS1L_9ScaleType4KindE0ELNS_15FloatRoundStyleE2ESJ_EENS1_15EpilogueDefaultEEEEEvvEEEEvNT_6ParamsE)
	.align		4
        /*000c*/ 	.word	index@(__assertfail)
	.align		4
        /*0010*/ 	.word	0x00000000
	.align		4
        /*0014*/ 	.word	0xfffffffe
	.align		4
        /*0018*/ 	.word	0x00000000
	.align		4
        /*001c*/ 	.word	0xfffffffd
	.align		4
        /*0020*/ 	.word	0x00000000
	.align		4
        /*0024*/ 	.word	0xfffffffc


//--------------------- .nv.constant4             --------------------------
	.section	.nv.constant4,"a",@progbits
	.align	8
	.align		8
.nv.constant4:
        /*0000*/ 	.dword	__assertfail
	.align		8
        /*0008*/ 	.dword	__unnamed_1
	.align		8
        /*0010*/ 	.dword	_ZN39_INTERNAL_236b9c16_4_k_cu_0f4136e6_27074cuda3std3__45__cpo5beginE
	.align		8
        /*0018*/ 	.dword	_ZN39_INTERNAL_236b9c16_4_k_cu_0f4136e6_27074cuda3std3__45__cpo3endE
	.align		8
        /*0020*/ 	.dword	_ZN39_INTERNAL_236b9c16_4_k_cu_0f4136e6_27074cuda3std3__45__cpo6cbeginE
	.align		8
        /*0028*/ 	.dword	_ZN39_INTERNAL_236b9c16_4_k_cu_0f4136e6_27074cuda3std3__45__cpo4cendE
	.align		8
        /*0030*/ 	.dword	_ZN39_INTERNAL_236b9c16_4_k_cu_0f4136e6_27074cuda3std3__441_GLOBAL__N__236b9c16_4_k_cu_0f4136e6_27076ignoreE
	.align		8
        /*0038*/ 	.dword	_ZN39_INTERNAL_236b9c16_4_k_cu_0f4136e6_27074cuda3std3__419piecewise_constructE
	.align		8
        /*0040*/ 	.dword	_ZN39_INTERNAL_236b9c16_4_k_cu_0f4136e6_27074cuda3std3__48in_placeE
	.align		8
        /*0048*/ 	.dword	_ZN39_INTERNAL_236b9c16_4_k_cu_0f4136e6_27074cuda3std6ranges3__45__cpo4swapE
	.align		8
        /*0050*/ 	.dword	_ZN39_INTERNAL_236b9c16_4_k_cu_0f4136e6_27074cuda3std6ranges3__45__cpo9iter_moveE
	.align		8
        /*0058*/ 	.dword	_ZN39_INTERNAL_236b9c16_4_k_cu_0f4136e6_27074cute7productE
	.align		8
        /*0060*/ 	.dword	_ZN39_INTERNAL_236b9c16_4_k_cu_0f4136e6_27074cute1_E
	.align		8
        /*0068*/ 	.dword	$str$22
	.align		8
        /*0070*/ 	.dword	$str$23


//--------------------- .text._ZN7cutlass13device_kernelINS_4gemm6kernel13GemmUniversalIN4cute5tupleIJiiiiEEENS1_10collective13CollectiveMmaINS1_34MainloopSm90TmaGmmaWarpSpecializedILi9ENS5_IJNS4_1CILi1EEESB_SB_EEENS1_35KernelTmaWarpSpecializedCooperativeEEENS5_IJNSA_ILi128EEENSA_ILi256EEENSA_ILi32EEEEEENS_10bfloat16_tENS5_IJlSB_lEEESJ_SK_NS4_8TiledMMAINS4_8MMA_AtomIJNS4_4SM904GMMA28MMA_64x256x16_F32BF16BF16_SSILNSO_5MajorE0ELSQ_0ELNSO_7ScaleInE1ELSR_1EEEEEENS4_6LayoutINS5_IJNSA_ILi2EEESB_SB_EEENS5_IJSB_NSA_ILi0EEESX_EEEEENS5_IJNS4_10UnderscoreES10_S10_EEEEENS4_13SM90_TMA_LOADENS4_14ComposedLayoutINS4_7SwizzleILi2ELi4ELi3EEENS4_18smem_ptr_flag_bitsILi16EEENSU_INS5_IJNSA_ILi8EEESH_EEENS5_IJSH_SB_EEEEEEEvNS4_8identityES13_S1D_vS1E_EENS_8epilogue10collective6detail29Sm90TmaWarpSpecializedAdapterINS1H_15DefaultEpilogueISJ_SK_SK_NS1G_6thread17LinearCombinationISJ_Li1EffLNS1L_9ScaleType4KindE0ELNS_15FloatRoundStyleE2ESJ_EENS1_15EpilogueDefaultEEEEEvvEEEEvNT_6ParamsE --------------------------
	.section	.text._ZN7cutlass13device_kernelINS_4gemm6kernel13GemmUniversalIN4cute5tupleIJiiiiEEENS1_10collective13CollectiveMmaINS1_34MainloopSm90TmaGmmaWarpSpecializedILi9ENS5_IJNS4_1CILi1EEESB_SB_EEENS1_35KernelTmaWarpSpecializedCooperativeEEENS5_IJNSA_ILi128EEENSA_ILi256EEENSA_ILi32EEEEEENS_10bfloat16_tENS5_IJlSB_lEEESJ_SK_NS4_8TiledMMAINS4_8MMA_AtomIJNS4_4SM904GMMA28MMA_64x256x16_F32BF16BF16_SSILNSO_5MajorE0ELSQ_0ELNSO_7ScaleInE1ELSR_1EEEEEENS4_6LayoutINS5_IJNSA_ILi2EEESB_SB_EEENS5_IJSB_NSA_ILi0EEESX_EEEEENS5_IJNS4_10UnderscoreES10_S10_EEEEENS4_13SM90_TMA_LOADENS4_14ComposedLayoutINS4_7SwizzleILi2ELi4ELi3EEENS4_18smem_ptr_flag_bitsILi16EEENSU_INS5_IJNSA_ILi8EEESH_EEENS5_IJSH_SB_EEEEEEEvNS4_8identityES13_S1D_vS1E_EENS_8epilogue10collective6detail29Sm90TmaWarpSpecializedAdapterINS1H_15DefaultEpilogueISJ_SK_SK_NS1G_6thread17LinearCombinationISJ_Li1EffLNS1L_9ScaleType4KindE0ELNS_15FloatRoundStyleE2ESJ_EENS1_15EpilogueDefaultEEEEEvvEEEEvNT_6ParamsE,"ax",@progbits
	.align	128
.text._ZN7cutlass13device_kernelINS_4gemm6kernel13GemmUniversalIN4cute5tupleIJiiiiEEENS1_10collective13CollectiveMmaINS1_34MainloopSm90TmaGmmaWarpSpecializedILi9ENS5_IJNS4_1CILi1EEESB_SB_EEENS1_35KernelTmaWarpSpecializedCooperativeEEENS5_IJNSA_ILi128EEENSA_ILi256EEENSA_ILi32EEEEEENS_10bfloat16_tENS5_IJlSB_lEEESJ_SK_NS4_8TiledMMAINS4_8MMA_AtomIJNS4_4SM904GMMA28MMA_64x256x16_F32BF16BF16_SSILNSO_5MajorE0ELSQ_0ELNSO_7ScaleInE1ELSR_1EEEEEENS4_6LayoutINS5_IJNSA_ILi2EEESB_SB_EEENS5_IJSB_NSA_ILi0EEESX_EEEEENS5_IJNS4_10UnderscoreES10_S10_EEEEENS4_13SM90_TMA_LOADENS4_14ComposedLayoutINS4_7SwizzleILi2ELi4ELi3EEENS4_18smem_ptr_flag_bitsILi16EEENSU_INS5_IJNSA_ILi8EEESH_EEENS5_IJSH_SB_EEEEEEEvNS4_8identityES13_S1D_vS1E_EENS_8epilogue10collective6detail29Sm90TmaWarpSpecializedAdapterINS1H_15DefaultEpilogueISJ_SK_SK_NS1G_6thread17LinearCombinationISJ_Li1EffLNS1L_9ScaleType4KindE0ELNS_15FloatRoundStyleE2ESJ_EENS1_15EpilogueDefaultEEEEEvvEEEEvNT_6ParamsE:
        .type           _ZN7cutlass13device_kernelINS_4gemm6kernel13GemmUniversalIN4cute5tupleIJiiiiEEENS1_10collective13CollectiveMmaINS1_34MainloopSm90TmaGmmaWarpSpecializedILi9ENS5_IJNS4_1CILi1EEESB_SB_EEENS1_35KernelTmaWarpSpecializedCooperativeEEENS5_IJNSA_ILi128EEENSA_ILi256EEENSA_ILi32EEEEEENS_10bfloat16_tENS5_IJlSB_lEEESJ_SK_NS4_8TiledMMAINS4_8MMA_AtomIJNS4_4SM904GMMA28MMA_64x256x16_F32BF16BF16_SSILNSO_5MajorE0ELSQ_0ELNSO_7ScaleInE1ELSR_1EEEEEENS4_6LayoutINS5_IJNSA_ILi2EEESB_SB_EEENS5_IJSB_NSA_ILi0EEESX_EEEEENS5_IJNS4_10UnderscoreES10_S10_EEEEENS4_13SM90_TMA_LOADENS4_14ComposedLayoutINS4_7SwizzleILi2ELi4ELi3EEENS4_18smem_ptr_flag_bitsILi16EEENSU_INS5_IJNSA_ILi8EEESH_EEENS5_IJSH_SB_EEEEEEEvNS4_8identityES13_S1D_vS1E_EENS_8epilogue10collective6detail29Sm90TmaWarpSpecializedAdapterINS1H_15DefaultEpilogueISJ_SK_SK_NS1G_6thread17LinearCombinationISJ_Li1EffLNS1L_9ScaleType4KindE0ELNS_15FloatRoundStyleE2ESJ_EENS1_15EpilogueDefaultEEEEEvvEEEEvNT_6ParamsE,@function
        .size           _ZN7cutlass13device_kernelINS_4gemm6kernel13GemmUniversalIN4cute5tupleIJiiiiEEENS1_10collective13CollectiveMmaINS1_34MainloopSm90TmaGmmaWarpSpecializedILi9ENS5_IJNS4_1CILi1EEESB_SB_EEENS1_35KernelTmaWarpSpecializedCooperativeEEENS5_IJNSA_ILi128EEENSA_ILi256EEENSA_ILi32EEEEEENS_10bfloat16_tENS5_IJlSB_lEEESJ_SK_NS4_8TiledMMAINS4_8MMA_AtomIJNS4_4SM904GMMA28MMA_64x256x16_F32BF16BF16_SSILNSO_5MajorE0ELSQ_0ELNSO_7ScaleInE1ELSR_1EEEEEENS4_6LayoutINS5_IJNSA_ILi2EEESB_SB_EEENS5_IJSB_NSA_ILi0EEESX_EEEEENS5_IJNS4_10UnderscoreES10_S10_EEEEENS4_13SM90_TMA_LOADENS4_14ComposedLayoutINS4_7SwizzleILi2ELi4ELi3EEENS4_18smem_ptr_flag_bitsILi16EEENSU_INS5_IJNSA_ILi8EEESH_EEENS5_IJSH_SB_EEEEEEEvNS4_8identityES13_S1D_vS1E_EENS_8epilogue10collective6detail29Sm90TmaWarpSpecializedAdapterINS1H_15DefaultEpilogueISJ_SK_SK_NS1G_6thread17LinearCombinationISJ_Li1EffLNS1L_9ScaleType4KindE0ELNS_15FloatRoundStyleE2ESJ_EENS1_15EpilogueDefaultEEEEEvvEEEEvNT_6ParamsE,(.L_x_333 - _ZN7cutlass13device_kernelINS_4gemm6kernel13GemmUniversalIN4cute5tupleIJiiiiEEENS1_10collective13CollectiveMmaINS1_34MainloopSm90TmaGmmaWarpSpecializedILi9ENS5_IJNS4_1CILi1EEESB_SB_EEENS1_35KernelTmaWarpSpecializedCooperativeEEENS5_IJNSA_ILi128EEENSA_ILi256EEENSA_ILi32EEEEEENS_10bfloat16_tENS5_IJlSB_lEEESJ_SK_NS4_8TiledMMAINS4_8MMA_AtomIJNS4_4SM904GMMA28MMA_64x256x16_F32BF16BF16_SSILNSO_5MajorE0ELSQ_0ELNSO_7ScaleInE1ELSR_1EEEEEENS4_6LayoutINS5_IJNSA_ILi2EEESB_SB_EEENS5_IJSB_NSA_ILi0EEESX_EEEEENS5_IJNS4_10UnderscoreES10_S10_EEEEENS4_13SM90_TMA_LOADENS4_14ComposedLayoutINS4_7SwizzleILi2ELi4ELi3EEENS4_18smem_ptr_flag_bitsILi16EEENSU_INS5_IJNSA_ILi8EEESH_EEENS5_IJSH_SB_EEEEEEEvNS4_8identityES13_S1D_vS1E_EENS_8epilogue10collective6detail29Sm90TmaWarpSpecializedAdapterINS1H_15DefaultEpilogueISJ_SK_SK_NS1G_6thread17LinearCombinationISJ_Li1EffLNS1L_9ScaleType4KindE0ELNS_15FloatRoundStyleE2ESJ_EENS1_15EpilogueDefaultEEEEEvvEEEEvNT_6ParamsE)
        .other          _ZN7cutlass13device_kernelINS_4gemm6kernel13GemmUniversalIN4cute5tupleIJiiiiEEENS1_10collective13CollectiveMmaINS1_34MainloopSm90TmaGmmaWarpSpecializedILi9ENS5_IJNS4_1CILi1EEESB_SB_EEENS1_35KernelTmaWarpSpecializedCooperativeEEENS5_IJNSA_ILi128EEENSA_ILi256EEENSA_ILi32EEEEEENS_10bfloat16_tENS5_IJlSB_lEEESJ_SK_NS4_8TiledMMAINS4_8MMA_AtomIJNS4_4SM904GMMA28MMA_64x256x16_F32BF16BF16_SSILNSO_5MajorE0ELSQ_0ELNSO_7ScaleInE1ELSR_1EEEEEENS4_6LayoutINS5_IJNSA_ILi2EEESB_SB_EEENS5_IJSB_NSA_ILi0EEESX_EEEEENS5_IJNS4_10UnderscoreES10_S10_EEEEENS4_13SM90_TMA_LOADENS4_14ComposedLayoutINS4_7SwizzleILi2ELi4ELi3EEENS4_18smem_ptr_flag_bitsILi16EEENSU_INS5_IJNSA_ILi8EEESH_EEENS5_IJSH_SB_EEEEEEEvNS4_8identityES13_S1D_vS1E_EENS_8epilogue10collective6detail29Sm90TmaWarpSpecializedAdapterINS1H_15DefaultEpilogueISJ_SK_SK_NS1G_6thread17LinearCombinationISJ_Li1EffLNS1L_9ScaleType4KindE0ELNS_15FloatRoundStyleE2ESJ_EENS1_15EpilogueDefaultEEEEEvvEEEEvNT_6ParamsE,@"STO_CUDA_ENTRY STV_DEFAULT"
_ZN7cutlass13device_kernelINS_4gemm6kernel13GemmUniversalIN4cute5tupleIJiiiiEEENS1_10collective13CollectiveMmaINS1_34MainloopSm90TmaGmmaWarpSpecializedILi9ENS5_IJNS4_1CILi1EEESB_SB_EEENS1_35KernelTmaWarpSpecializedCooperativeEEENS5_IJNSA_ILi128EEENSA_ILi256EEENSA_ILi32EEEEEENS_10bfloat16_tENS5_IJlSB_lEEESJ_SK_NS4_8TiledMMAINS4_8MMA_AtomIJNS4_4SM904GMMA28MMA_64x256x16_F32BF16BF16_SSILNSO_5MajorE0ELSQ_0ELNSO_7ScaleInE1ELSR_1EEEEEENS4_6LayoutINS5_IJNSA_ILi2EEESB_SB_EEENS5_IJSB_NSA_ILi0EEESX_EEEEENS5_IJNS4_10UnderscoreES10_S10_EEEEENS4_13SM90_TMA_LOADENS4_14ComposedLayoutINS4_7SwizzleILi2ELi4ELi3EEENS4_18smem_ptr_flag_bitsILi16EEENSU_INS5_IJNSA_ILi8EEESH_EEENS5_IJSH_SB_EEEEEEEvNS4_8identityES13_S1D_vS1E_EENS_8epilogue10collective6detail29Sm90TmaWarpSpecializedAdapterINS1H_15DefaultEpilogueISJ_SK_SK_NS1G_6thread17LinearCombinationISJ_Li1EffLNS1L_9ScaleType4KindE0ELNS_15FloatRoundStyleE2ESJ_EENS1_15EpilogueDefaultEEEEEvvEEEEvNT_6ParamsE:
[----:B------:R-:W0:Y:S01]  /*0000*/  LDC R1, c[0x0][0x28] ;  /* 0x00000a00ff017b82 */ /* 0x000e220000000800 */
[----:B------:R-:W1:Y:S01]  /*0010*/  S2R R18, SR_TID.X ;  /* 0x0000000000127919 */ /* 0x000e620000002100 */
[----:B------:R-:W-:Y:S01]  /*0020*/  ELECT P0, URZ, PT ;  /* 0x00000000003f782f */ /* 0x000fe20003800000 */
[----:B------:R-:W-:Y:S01]  /*0030*/  BSSY B0, `(.L_x_0) ;  /* 0x000000f000007945 */ /* 0x000fe20003800000 */
[--C-:B-1----:R-:W-:Y:S02]  /*0040*/  SHF.R.U32.HI R0, RZ, 0x5, R18.reuse ;  /* 0x00000005ff007819 */ /* 0x102fe40000011612 */
[----:B------:R-:W-:-:S03]  /*0050*/  SHF.R.U32.HI R22, RZ, 0x7, R18 ;  /* 0x00000007ff167819 */ /* 0x000fc60000011612 */
[----:B------:R-:W1:Y:S04]  /*0060*/  SHFL.IDX PT, R5, R0, RZ, 0x1f ;  /* 0x00001fff00057589 */ /* 0x000e6800000e0000 */
[----:B------:R2:W3:Y:S01]  /*0070*/  SHFL.IDX PT, R8, R22, RZ, 0x1f ;  /* 0x00001fff16087589 */ /* 0x0004e200000e0000 */
[----:B-1----:R-:W-:-:S13]  /*0080*/  ISETP.NE.OR P0, PT, R5, RZ, !P0 ;  /* 0x000000ff0500720c */ /* 0x002fda0004705670 */
[----:B0-23--:R-:W-:Y:S05]  /*0090*/  @P0 BRA `(.L_x_1) ;  /* 0x0000000000200947 */ /* 0x00dfea0003800000 */
[----:B------:R-:W-:Y:S02]  /*00a0*/  ULDC.64 UR4, c[0x0][0x198] ;  /* 0x0000660000047ab9 */ /* 0x000fe40000000a00 */
[----:B------:R-:W-:Y:S02]  /*00b0*/  UIADD3 UR6, UP0, UR4, 0xf0, URZ ;  /* 0x000000f004067890 */ /* 0x000fe4000ff1e03f */
[----:B------:R-:W-:Y:S02]  /*00c0*/  UIADD3 UR4, UP1, UR4, 0x1f0, URZ ;  /* 0x000001f004047890 */ /* 0x000fe4000ff3e03f */
[----:B------:R-:W-:Y:S02]  /*00d0*/  UIADD3.X UR7, URZ, UR5, URZ, UP0, !UPT ;  /* 0x000000053f077290 */ /* 0x000fe400087fe43f */
[----:B------:R-:W-:-:S07]  /*00e0*/  UIADD3.X UR5, URZ, UR5, URZ, UP1, !UPT ;  /* 0x000000053f057290 */ /* 0x000fce0008ffe43f */
[----:B------:R0:W-:Y:S02]  /*00f0*/  UTMACCTL.PF [UR6] ;  /* 0x00000000060079b9 */ /* 0x0001e40008040000 */
[----:B------:R0:W-:Y:S02]  /*0100*/  UTMACCTL.PF [UR4] ;  /* 0x00000000040079b9 */ /* 0x0001e40008040000 */
[----:B0-----:R-:W-:Y:S01]  /*0110*/  NOP ;  /* 0x0000000000007918 */ /* 0x001fe20000000000 */
.L_x_1:
[----:B------:R-:W-:Y:S05]  /*0120*/  BSYNC B0 ;  /* 0x0000000000007941 */ /* 0x000fea0003800000 */
.L_x_0:
[----:B------:R-:W0:Y:S02]  /*0130*/  SHFL.IDX PT, R2, R0, RZ, 0x1f ;  /* 0x00001fff00027589 */ /* 0x000e2400000e0000 */
[----:B0-----:R-:W-:-:S13]  /*0140*/  ISETP.NE.AND P0, PT, R2, RZ, PT ;  /* 0x000000ff0200720c */ /* 0x001fda0003f05270 */
[----:B------:R-:W-:Y:S05]  /*0150*/  @P0 BRA `(.L_x_2) ;  /* 0x00000000008c0947 */ /* 0x000fea0003800000 */
[----:B------:R-:W-:Y:S01]  /*0160*/  ELECT P0, URZ, PT ;  /* 0x00000000003f782f */ /* 0x000fe20003800000 */
[----:B------:R-:W-:-:S12]  /*0170*/  BSSY B0, `(.L_x_2) ;  /* 0x0000021000007945 */ /* 0x000fd80003800000 */
[----:B------:R-:W-:Y:S05]  /*0180*/  @!P0 BRA `(.L_x_3) ;  /* 0x00000000007c8947 */ /* 0x000fea0003800000 */
[----:B------:R-:W0:Y:S01]  /*0190*/  S2UR UR8, SR_CgaCtaId ;  /* 0x00000000000879c3 */ /* 0x000e220000008800 */
[----:B------:R-:W-:Y:S01]  /*01a0*/  UMOV UR4, 0x400 ;  /* 0x0000040000047882 */ /* 0x000fe20000000000 */
[----:B------:R-:W-:Y:S01]  /*01b0*/  UMOV UR5, 0x1 ;  /* 0x0000000100057882 */ /* 0x000fe20000000000 */
[----:B------:R-:W-:Y:S02]  /*01c0*/  UMOV UR6, 0x100 ;  /* 0x0000010000067882 */ /* 0x000fe40000000000 */
[----:B------:R-:W-:-:S04]  /*01d0*/  UIADD3 UR6, -UR6, 0x100000, URZ ;  /* 0x0010000006067890 */ /* 0x000fc8000fffe13f */
[----:B------:R-:W-:Y:S02]  /*01e0*/  USHF.L.U32 UR7, UR6, 0xb, URZ ;  /* 0x0000000b06077899 */ /* 0x000fe4000800063f */
[----:B------:R-:W-:Y:S02]  /*01f0*/  USHF.L.U32 UR6, UR6, 0x1, URZ ;  /* 0x0000000106067899 */ /* 0x000fe4000800063f */
[----:B0-----:R-:W-:Y:S02]  /*0200*/  ULEA UR8, UR8, UR4, 0x18 ;  /* 0x0000000408087291 */ /* 0x001fe4000f8ec03f */
[----:B------:R-:W-:-:S04]  /*0210*/  UIADD3 UR4, -UR5, 0x100000, URZ ;  /* 0x0010000005047890 */ /* 0x000fc8000fffe13f */
[----:B------:R-:W-:Y:S02]  /*0220*/  USHF.L.U32 UR5, UR4, 0xb, URZ ;  /* 0x0000000b04057899 */ /* 0x000fe4000800063f */
[----:B------:R-:W-:Y:S01]  /*0230*/  USHF.L.U32 UR4, UR4, 0x1, URZ ;  /* 0x0000000104047899 */ /* 0x000fe2000800063f */
[----:B------:R-:W0:Y:S11]  /*0240*/  FENCE.VIEW.ASYNC.S ;  /* 0x00000000000073c6 */ /* 0x000e360000000000 */
[----:B0-----:R0:W1:Y:S01]  /*0250*/  SYNCS.EXCH.64 URZ, [UR8], UR4 ;  /* 0x00000004083f75b2 */ /* 0x0010620008000100 */
[----:B------:R0:W2:Y:S01]  /*0260*/  SYNCS.EXCH.64 URZ, [UR8+0x48], UR6 ;  /* 0x00004806083f75b2 */ /* 0x0000a20008000100 */
[----:B------:R0:W3:Y:S01]  /*0270*/  SYNCS.EXCH.64 URZ, [UR8+0x8], UR4 ;  /* 0x00000804083f75b2 */ /* 0x0000e20008000100 */
[----:B------:R0:W4:Y:S01]  /*0280*/  SYNCS.EXCH.64 URZ, [UR8+0x50], UR6 ;  /* 0x00005006083f75b2 */ /* 0x0001220008000100 */
[----:B------:R0:W0:Y:S01]  /*0290*/  SYNCS.EXCH.64 URZ, [UR8+0x10], UR4 ;  /* 0x00001004083f75b2 */ /* 0x0000220008000100 */
        /* <DEDUP_REMOVED lines=13> */
[----:B------:R-:W-:Y:S01]  /*0370*/  NOP ;  /* 0x0000000000007918 */ /* 0x000fe20000000000 */
.L_x_3:
[----:B0-----:R-:W-:Y:S05]  /*0380*/  BSYNC B0 ;  /* 0x0000000000007941 */ /* 0x001fea0003800000 */
.L_x_2:
[----:B------:R-:W0:Y:S01]  /*0390*/  SHFL.IDX PT, R0, R0, RZ, 0x1f ;  /* 0x00001fff00007589 */ /* 0x000e2200000e0000 */
[----:B------:R-:W-:Y:S01]  /*03a0*/  ELECT P0, URZ, PT ;  /* 0x00000000003f782f */ /* 0x000fe20003800000 */
[----:B------:R-:W5:Y:S01]  /*03b0*/  LDC R2, c[0x0][0x65c] ;  /* 0x00019700ff027b82 */ /* 0x000f620000000800 */
[----:B------:R-:W-:Y:S01]  /*03c0*/  SHF.R.S32.HI R6, RZ, 0x1f, R5 ;  /* 0x0000001fff067819 */ /* 0x000fe20000011405 */
[----:B------:R-:W1:Y:S01]  /*03d0*/  S2R R3, SR_CTAID.Y ;  /* 0x0000000000037919 */ /* 0x000e620000002600 */
[----:B------:R-:W-:Y:S01]  /*03e0*/  UMOV UR4, 0x20 ;  /* 0x0000002000047882 */ /* 0x000fe20000000000 */
[----:B------:R-:W-:Y:S01]  /*03f0*/  ISETP.NE.AND P2, PT, R8, RZ, PT ;  /* 0x000000ff0800720c */ /* 0x000fe20003f45270 */
[----:B------:R-:W-:Y:S01]  /*0400*/  NOP ;  /* 0x0000000000007918 */ /* 0x000fe20000000000 */
[----:B------:R-:W2:Y:S01]  /*0410*/  S2R R4, SR_CTAID.X ;  /* 0x0000000000047919 */ /* 0x000ea20000002500 */
[----:B------:R-:W-:Y:S01]  /*0420*/  LEA.HI R6, R6, R5, RZ, 0x2 ;  /* 0x0000000506067211 */ /* 0x000fe200078f10ff */
[----:B------:R-:W-:Y:S01]  /*0430*/  NOP ;  /* 0x0000000000007918 */ /* 0x000fe20000000000 */
[----:B0-----:R-:W-:-:S02]  /*0440*/  ISETP.NE.OR P0, PT, R0, RZ, !P0 ;  /* 0x000000ff0000720c */ /* 0x001fc40004705670 */
[----:B-----5:R-:W-:-:S04]  /*0450*/  ISETP.NE.AND P3, PT, R2, 0x1, PT ;  /* 0x000000010200780c */ /* 0x020fc80003f65270 */
[----:B------:R-:W-:Y:S02]  /*0460*/  P2R R0, PR, RZ, 0x8 ;  /* 0x00000008ff007803 */ /* 0x000fe40000000000 */
[----:B------:R-:W-:-:S05]  /*0470*/  LOP3.LUT R0, R6, 0xfffffffc, RZ, 0xc0, !PT ;  /* 0xfffffffc06007812 */ /* 0x000fca00078ec0ff */
[----:B------:R-:W-:Y:S01]  /*0480*/  VOTEU.ALL UP0, P0 ;  /* 0x00000000003f7886 */ /* 0x000fe20000000000 */
[----:B------:R-:W-:Y:S01]  /*0490*/  IMAD.IADD R0, R5, 0x1, -R0 ;  /* 0x0000000105007824 */ /* 0x000fe200078e0a00 */
[----:B------:R-:W2:Y:S01]  /*04a0*/  @P3 LDC R17, c[0x0][0x10] ;  /* 0x00000400ff113b82 */ /* 0x000ea20000000800 */
[----:B------:R-:W-:Y:S01]  /*04b0*/  VOTEU.ALL UP1, P0 ;  /* 0x00000000003f7886 */ /* 0x000fe20000020000 */
[----:B-1----:R-:W-:Y:S01]  /*04c0*/  @P3 IMAD.MOV.U32 R6, RZ, RZ, R3 ;  /* 0x000000ffff063224 */ /* 0x002fe200078e0003 */
[----:B------:R-:W-:Y:S01]  /*04d0*/  @!UP0 UMOV UR6, 0x400 ;  /* 0x0000040000068882 */ /* 0x000fe20000000000 */
[----:B------:R-:W-:-:S04]  /*04e0*/  @!UP0 UIADD3 UR4, -UR4, 0x100000, URZ ;  /* 0x0010000004048890 */ /* 0x000fc8000fffe13f */
[----:B------:R-:W-:Y:S02]  /*04f0*/  @!UP0 USHF.L.U32 UR5, UR4, 0xb, URZ ;  /* 0x0000000b04058899 */ /* 0x000fe4000800063f */
[----:B------:R-:W-:Y:S01]  /*0500*/  @!UP0 USHF.L.U32 UR4, UR4, 0x1, URZ ;  /* 0x0000000104048899 */ /* 0x000fe2000800063f */
[----:B------:R-:W-:Y:S02]  /*0510*/  @P3 IMAD.MOV.U32 R7, RZ, RZ, RZ ;  /* 0x000000ffff073224 */ /* 0x000fe400078e00ff */
[----:B------:R-:W-:Y:S01]  /*0520*/  IMAD.MOV.U32 R5, RZ, RZ, RZ ;  /* 0x000000ffff057224 */ /* 0x000fe200078e00ff */
[----:B------:R-:W0:Y:S01]  /*0530*/  @!UP0 S2UR UR7, SR_CgaCtaId ;  /* 0x00000000000789c3 */ /* 0x000e220000008800 */
[----:B------:R-:W-:-:S07]  /*0540*/  @P3 IMAD.MOV.U32 R11, RZ, RZ, RZ ;  /* 0x000000ffff0b3224 */ /* 0x000fce00078e00ff */
[----:B------:R-:W1:Y:S01]  /*0550*/  @!P3 LDC R9, c[0x0][0xc] ;  /* 0x00000300ff09bb82 */ /* 0x000e620000000800 */
[----:B--2---:R-:W-:-:S04]  /*0560*/  @P3 IMAD.WIDE.U32 R16, R4, R17, R6 ;  /* 0x0000001104103225 */ /* 0x004fc800078e0006 */
[----:B------:R-:W-:Y:S01]  /*0570*/  @P3 IMAD.IADD R17, R17, 0x1, R11 ;  /* 0x0000000111113824 */ /* 0x000fe200078e020b */
[----:B0-----:R-:W-:Y:S01]  /*0580*/  @!UP0 ULEA UR6, UR7, UR6, 0x18 ;  /* 0x0000000607068291 */ /* 0x001fe2000f8ec03f */
[----:B------:R-:W-:Y:S01]  /*0590*/  VOTEU.ALL UP0, P0 ;  /* 0x00000000003f7886 */ /* 0x000fe20000000000 */
[----:B------:R-:W-:-:S04]  /*05a0*/  ISETP.NE.AND P0, PT, R0, 0x3, PT ;  /* 0x000000030000780c */ /* 0x000fc80003f05270 */
[----:B------:R-:W-:Y:S01]  /*05b0*/  ISETP.EQ.OR P0, PT, R0, RZ, !P0 ;  /* 0x000000ff0000720c */ /* 0x000fe20004702670 */
[----:B-1----:R-:W-:-:S03]  /*05c0*/  @!P3 IMAD.WIDE.U32 R6, R9, R3, R4 ;  /* 0x000000030906b225 */ /* 0x002fc600078e0004 */
[C---:B------:R-:W-:Y:S01]  /*05d0*/  ISETP.EQ.AND P0, PT, R8.reuse, RZ, P0 ;  /* 0x000000ff0800720c */ /* 0x040fe20000702270 */
[----:B------:R-:W-:Y:S01]  /*05e0*/  VIADD R8, R8, 0xffffffff ;  /* 0xffffffff08087836 */ /* 0x000fe20000000000 */
[----:B------:R-:W0:Y:S02]  /*05f0*/  FENCE.VIEW.ASYNC.S ;  /* 0x00000000000073c6 */ /* 0x000e240000000000 */
[----:B0-----:R0:W3:Y:S01]  /*0600*/  @!UP0 SYNCS.EXCH.64 URZ, [UR6+0xa0], UR4 ;  /* 0x0000a004063f85b2 */ /* 0x0010e20008000100 */
[----:B------:R-:W-:Y:S01]  /*0610*/  @!P3 IMAD.MOV.U32 R16, RZ, RZ, R6 ;  /* 0x000000ffff10b224 */ /* 0x000fe200078e0006 */
[----:B------:R-:W-:Y:S01]  /*0620*/  SEL R19, RZ, 0x1, !P0 ;  /* 0x00000001ff137807 */ /* 0x000fe20004000000 */
[----:B------:R-:W-:Y:S01]  /*0630*/  @!P3 IMAD.MOV.U32 R17, RZ, RZ, R7 ;  /* 0x000000ffff11b224 */ /* 0x000fe200078e0007 */
[----:B------:R-:W-:-:S04]  /*0640*/  ISETP.GE.U32.AND P1, PT, R8, 0x2, PT ;  /* 0x000000020800780c */ /* 0x000fc80003f26070 */
[----:B------:R-:W-:Y:S01]  /*0650*/  SEL R19, R19, 0x2, P1 ;  /* 0x0000000213137807 */ /* 0x000fe20000800000 */
[----:B------:R0:W3:Y:S01]  /*0660*/  @!UP1 SYNCS.EXCH.64 URZ, [UR6+0xa8], UR4 ;  /* 0x0000a804063f95b2 */ /* 0x0000e20008000100 */
[----:B------:R-:W-:Y:S01]  /*0670*/  NOP ;  /* 0x0000000000007918 */ /* 0x000fe20000000000 */
[----:B---34-:R-:W-:Y:S06]  /*0680*/  BAR.SYNC.DEFER_BLOCKING 0x0 ;  /* 0x0000000000007b1d */ /* 0x018fec0000010000 */
[----:B------:R-:W-:Y:S05]  /*0690*/  @!P2 BRA `(.L_x_4) ;  /* 0x0000009400dca947 */ /* 0x000fea0003800000 */
[----:B------:R-:W-:-:S13]  /*06a0*/  ISETP.GT.U32.AND P0, PT, R8, 0x1, PT ;  /* 0x000000010800780c */ /* 0x000fda0003f04070 */
[----:B0-----:R-:W-:Y:S05]  /*06b0*/  @P0 EXIT ;  /* 0x000000000000094d */ /* 0x001fea0003800000 */
[----:B------:R-:W-:Y:S01]  /*06c0*/  ULDC.64 UR4, c[0x0][0x650] ;  /* 0x0001940000047ab9 */ /* 0x000fe20000000a00 */
[----:B------:R-:W-:Y:S01]  /*06d0*/  PRMT R0, RZ, 0x7610, R0 ;  /* 0x00007610ff007816 */ /* 0x000fe20000000000 */
[----:B------:R-:W-:Y:S01]  /*06e0*/  IMAD.MOV.U32 R153, RZ, RZ, -0x1 ;  /* 0xffffffffff997424 */ /* 0x000fe200078e00ff */
[----:B------:R-:W-:Y:S01]  /*06f0*/  ISETP.GE.U32.AND P0, PT, R16, UR4, PT ;  /* 0x0000000410007c0c */ /* 0x000fe2000bf06070 */
[----:B------:R-:W-:Y:S02]  /*0700*/  IMAD.MOV.U32 R152, RZ, RZ, -0x1 ;  /* 0xffffffffff987424 */ /* 0x000fe400078e00ff */
[----:B------:R-:W-:Y:S01]  /*0710*/  IMAD.MOV.U32 R23, RZ, RZ, -0x1 ;  /* 0xffffffffff177424 */ /* 0x000fe200078e00ff */
[----:B------:R-:W-:-:S13]  /*0720*/  ISETP.GE.U32.AND.EX P0, PT, R17, UR5, PT, P0 ;  /* 0x0000000511007c0c */ /* 0x000fda000bf06100 */
[----:B------:R-:W-:Y:S05]  /*0730*/  @P0 BRA `(.L_x_5) ;  /* 0x0000000400540947 */ /* 0x000fea0003800000 */
[----:B------:R-:W0:Y:S01]  /*0740*/  LDC.64 R14, c[0x0][0x628] ;  /* 0x00018a00ff0e7b82 */ /* 0x000e220000000a00 */
[----:B------:R-:W-:Y:S02]  /*0750*/  IMAD.MOV.U32 R6, RZ, RZ, R16 ;  /* 0x000000ffff067224 */ /* 0x000fe400078e0010 */
[----:B------:R-:W-:-:S05]  /*0760*/  IMAD.MOV.U32 R7, RZ, RZ, R17 ;  /* 0x000000ffff077224 */ /* 0x000fca00078e0011 */
[----:B------:R-:W1:Y:S08]  /*0770*/  LDC R0, c[0x0][0x630] ;  /* 0x00018c00ff007b82 */ /* 0x000e700000000800 */
[----:B------:R-:W2:Y:S01]  /*0780*/  LDC.64 R20, c[0x0][0x620] ;  /* 0x00018800ff147b82 */ /* 0x000ea20000000a00 */
[----:B0-----:R-:W-:-:S04]  /*0790*/  ISETP.NE.U32.AND P0, PT, R14, RZ, PT ;  /* 0x000000ff0e00720c */ /* 0x001fc80003f05070 */
[----:B------:R-:W-:-:S13]  /*07a0*/  ISETP.NE.AND.EX P0, PT, R15, RZ, PT, P0 ;  /* 0x000000ff0f00720c */ /* 0x000fda0003f05300 */
[----:B-12---:R-:W-:Y:S05]  /*07b0*/  @!P0 BRA `(.L_x_6) ;  /* 0x0000000000288947 */ /* 0x006fea0003800000 */
[----:B------:R-:W0:Y:S02]  /*07c0*/  LDC R11, c[0x0][0x634] ;  /* 0x00018d00ff0b7b82 */ /* 0x000e240000000800 */
[----:B0-----:R-:W-:-:S05]  /*07d0*/  IADD3 R11, P0, R16, R11, RZ ;  /* 0x0000000b100b7210 */ /* 0x001fca0007f1e0ff */
[----:B------:R-:W-:-:S04]  /*07e0*/  IMAD.X R13, RZ, RZ, R17, P0 ;  /* 0x000000ffff0d7224 */ /* 0x000fc800000e0611 */
[----:B------:R-:W-:-:S04]  /*07f0*/  IMAD.WIDE.U32 R6, R13, R14, RZ ;  /* 0x0000000e0d067225 */ /* 0x000fc800078e00ff */
[----:B------:R-:W-:-:S04]  /*0800*/  IMAD.WIDE.U32 R8, P0, R11, R15, R6 ;  /* 0x0000000f0b087225 */ /* 0x000fc80007800006 */
[----:B------:R-:W-:-:S04]  /*0810*/  IMAD.WIDE.U32 R6, R11, R14, RZ ;  /* 0x0000000e0b067225 */ /* 0x000fc800078e00ff */
[----:B------:R-:W-:Y:S01]  /*0820*/  IMAD.X R11, RZ, RZ, RZ, P0 ;  /* 0x000000ffff0b7224 */ /* 0x000fe200000e06ff */
[----:B------:R-:W-:Y:S01]  /*0830*/  IADD3 RZ, P0, R7, R8, RZ ;  /* 0x0000000807ff7210 */ /* 0x000fe20007f1e0ff */
[----:B------:R-:W-:-:S04]  /*0840*/  IMAD.MOV.U32 R10, RZ, RZ, R9 ;  /* 0x000000ffff0a7224 */ /* 0x000fc800078e0009 */
[----:B------:R-:W-:-:S08]  /*0850*/  IMAD.WIDE.U32.X R6, R13, R15, R10, P0 ;  /* 0x0000000f0d067225 */ /* 0x000fd000000e040a */
.L_x_6:
[-CC-:B------:R-:W-:Y:S01]  /*0860*/  SHF.R.U64 R23, R6, R0.reuse, R7.reuse ;  /* 0x0000000006177219 */ /* 0x180fe20000001207 */
[----:B------:R-:W0:Y:S01]  /*0870*/  LDC R10, c[0x0][0x618] ;  /* 0x00018600ff0a7b82 */ /* 0x000e220000000800 */
[----:B------:R-:W-:Y:S01]  /*0880*/  SHF.R.U32.HI R5, RZ, R0, R7 ;  /* 0x00000000ff057219 */ /* 0x000fe20000011607 */
[----:B------:R-:W-:Y:S01]  /*0890*/  ULDC UR4, c[0x0][0x150] ;  /* 0x0000540000047ab9 */ /* 0x000fe20000000800 */
[----:B------:R-:W-:Y:S02]  /*08a0*/  IADD3 R9, P0, RZ, -R23, RZ ;  /* 0x80000017ff097210 */ /* 0x000fe40007f1e0ff */
[----:B------:R-:W-:-:S03]  /*08b0*/  I2FP.F32.U32 R0, R4 ;  /* 0x0000000400007245 */ /* 0x000fc60000201000 */
[----:B------:R-:W1:Y:S01]  /*08c0*/  LDC.64 R28, c[0x0][0x640] ;  /* 0x00019000ff1c7b82 */ /* 0x000e620000000a00 */
[----:B------:R-:W-:Y:S02]  /*08d0*/  IMAD.X R11, RZ, RZ, ~R5, P0 ;  /* 0x000000ffff0b7224 */ /* 0x000fe400000e0e05 */
[----:B------:R-:W-:Y:S01]  /*08e0*/  FMUL R0, R0, UR4 ;  /* 0x0000000400007c20 */ /* 0x000fe20008400000 */
[----:B------:R-:W-:Y:S01]  /*08f0*/  IMAD.WIDE.U32 R6, R9, R20, R16 ;  /* 0x0000001409067225 */ /* 0x000fe200078e0010 */
[----:B------:R-:W-:-:S03]  /*0900*/  ULDC UR4, c[0x0][0x154] ;  /* 0x0000550000047ab9 */ /* 0x000fc60000000800 */
[----:B------:R-:W-:Y:S01]  /*0910*/  IMAD R8, R11, R20, RZ ;  /* 0x000000140b087224 */ /* 0x000fe200078e02ff */
[----:B------:R-:W2:Y:S01]  /*0920*/  LDC R5, c[0x0][0x144] ;  /* 0x00005100ff057b82 */ /* 0x000ea20000000800 */
[----:B------:R-:W3:Y:S02]  /*0930*/  F2I.U32.TRUNC.NTZ R0, R0 ;  /* 0x0000000000007305 */ /* 0x000ee4000020f000 */
[----:B------:R-:W-:-:S04]  /*0940*/  IMAD R9, R9, R21, R8 ;  /* 0x0000001509097224 */ /* 0x000fc800078e0208 */
[----:B------:R-:W-:Y:S01]  /*0950*/  IMAD.IADD R7, R7, 0x1, R9 ;  /* 0x0000000107077824 */ /* 0x000fe200078e0209 */
[----:B------:R-:W4:Y:S01]  /*0960*/  LDC R12, c[0x0][0x608] ;  /* 0x00018200ff0c7b82 */ /* 0x000f220000000800 */
[----:B------:R-:W-:-:S03]  /*0970*/  IMAD.MOV.U32 R9, RZ, RZ, -0x1 ;  /* 0xffffffffff097424 */ /* 0x000fc600078e00ff */
[-CC-:B0-----:R-:W-:Y:S02]  /*0980*/  SHF.R.U64 R20, R6, R10.reuse, R7.reuse ;  /* 0x0000000a06147219 */ /* 0x181fe40000001207 */
[----:B------:R-:W-:Y:S02]  /*0990*/  I2FP.F32.U32 R6, R3 ;  /* 0x0000000300067245 */ /* 0x000fe40000201000 */
[----:B------:R-:W0:Y:S01]  /*09a0*/  LDC R26, c[0x0][0x658] ;  /* 0x00019600ff1a7b82 */ /* 0x000e220000000800 */
[----:B-1----:R-:W-:Y:S01]  /*09b0*/  ISETP.NE.U32.AND P0, PT, R28, RZ, PT ;  /* 0x000000ff1c00720c */ /* 0x002fe20003f05070 */
[----:B---3--:R-:W-:Y:S01]  /*09c0*/  IMAD.MOV R8, RZ, RZ, -R0 ;  /* 0x000000ffff087224 */ /* 0x008fe200078e0a00 */
[----:B------:R-:W-:Y:S01]  /*09d0*/  SHF.R.U32.HI R7, RZ, R10, R7 ;  /* 0x0000000aff077219 */ /* 0x000fe20000011607 */
[----:B------:R-:W-:Y:S01]  /*09e0*/  FMUL R6, R6, UR4 ;  /* 0x0000000406067c20 */ /* 0x000fe20008400000 */
[----:B------:R-:W-:-:S03]  /*09f0*/  ISETP.NE.AND.EX P0, PT, R29, RZ, PT, P0 ;  /* 0x000000ff1d00720c */ /* 0x000fc60003f05300 */
[----:B------:R-:W1:Y:S01]  /*0a00*/  LDC R14, c[0x0][0x148] ;  /* 0x00005200ff0e7b82 */ /* 0x000e620000000800 */
[----:B--2---:R-:W-:-:S07]  /*0a10*/  IMAD R0, R5, R8, R4 ;  /* 0x0000000805007224 */ /* 0x004fce00078e0204 */
[----:B------:R-:W2:Y:S01]  /*0a20*/  LDC R24, c[0x0][0x600] ;  /* 0x00018000ff187b82 */ /* 0x000ea20000000800 */
[-CC-:B----4-:R-:W-:Y:S02]  /*0a30*/  SHF.R.U64 R30, R20, R12.reuse, R7.reuse ;  /* 0x0000000c141e7219 */ /* 0x190fe40000001207 */
[----:B------:R-:W-:Y:S01]  /*0a40*/  SHF.R.U32.HI R5, RZ, R12, R7 ;  /* 0x0000000cff057219 */ /* 0x000fe20000011607 */
[----:B------:R-:W-:Y:S01]  /*0a50*/  IMAD.MOV.U32 R7, RZ, RZ, 0x1 ;  /* 0x00000001ff077424 */ /* 0x000fe200078e00ff */
[----:B------:R3:W4:Y:S03]  /*0a60*/  F2I.U32.TRUNC.NTZ R12, R6 ;  /* 0x00000006000c7305 */ /* 0x000726000020f000 */
[----:B------:R-:W1:Y:S01]  /*0a70*/  LDC R15, c[0x0][0x648] ;  /* 0x00019200ff0f7b82 */ /* 0x000e620000000800 */
[-C--:B0-----:R-:W-:Y:S02]  /*0a80*/  SHF.L.U32 R4, R9, R26.reuse, RZ ;  /* 0x0000001a09047219 */ /* 0x081fe400000006ff */
[----:B------:R-:W-:-:S02]  /*0a90*/  SHF.R.U64 R32, R30, R26, R5 ;  /* 0x0000001a1e207219 */ /* 0x000fc40000001205 */
[----:B------:R-:W-:Y:S02]  /*0aa0*/  LOP3.LUT R11, RZ, R4, RZ, 0x33, !PT ;  /* 0x00000004ff0b7212 */ /* 0x000fe400078e33ff */
[-C--:B------:R-:W-:Y:S01]  /*0ab0*/  SHF.R.U32.HI R5, RZ, R26.reuse, R5 ;  /* 0x0000001aff057219 */ /* 0x080fe20000011605 */
[----:B------:R-:W0:Y:S01]  /*0ac0*/  LDC R21, c[0x0][0x638] ;  /* 0x00018e00ff157b82 */ /* 0x000e220000000800 */
[----:B------:R-:W-:Y:S01]  /*0ad0*/  SHF.L.U32 R10, R7, R26, RZ ;  /* 0x0000001a070a7219 */ /* 0x000fe200000006ff */
[----:B------:R-:W-:-:S06]  /*0ae0*/  IMAD.MOV.U32 R4, RZ, RZ, R32 ;  /* 0x000000ffff047224 */ /* 0x000fcc00078e0020 */
[----:B------:R-:W0:Y:S01]  /*0af0*/  LDC R153, c[0x0][0x610] ;  /* 0x00018400ff997b82 */ /* 0x000e220000000800 */
[----:B---34-:R-:W-:Y:S05]  /*0b00*/  @!P0 BRA `(.L_x_7) ;  /* 0x0000000000288947 */ /* 0x018fea0003800000 */
[----:B------:R-:W3:Y:S02]  /*0b10*/  LDC R9, c[0x0][0x64c] ;  /* 0x00019300ff097b82 */ /* 0x000ee40000000800 */
[----:B---3--:R-:W-:-:S05]  /*0b20*/  IADD3 R9, P0, R32, R9, RZ ;  /* 0x0000000920097210 */ /* 0x008fca0007f1e0ff */
        /* <DEDUP_REMOVED lines=8> */
.L_x_7:
[----:B-1----:R-:W-:Y:S01]  /*0bb0*/  SHF.R.U64 R4, R4, R15, R5 ;  /* 0x0000000f04047219 */ /* 0x002fe20000001205 */
[----:B--2---:R-:W-:Y:S01]  /*0bc0*/  VIADD R5, R24, 0xffffffff ;  /* 0xffffffff18057836 */ /* 0x004fe20000000000 */
[----:B------:R-:W-:Y:S01]  /*0bd0*/  LOP3.LUT R11, R30, R11, RZ, 0xc0, !PT ;  /* 0x0000000b1e0b7212 */ /* 0x000fe200078ec0ff */
[----:B------:R-:W-:Y:S02]  /*0be0*/  IMAD.MOV R12, RZ, RZ, -R12 ;  /* 0x000000ffff0c7224 */ /* 0x000fe400078e0a0c */
[----:B------:R-:W-:Y:S02]  /*0bf0*/  IMAD.MOV R6, RZ, RZ, -R4 ;  /* 0x000000ffff067224 */ /* 0x000fe400078e0a04 */
[----:B------:R-:W-:Y:S01]  /*0c00*/  IMAD R11, R10, R4, R11 ;  /* 0x000000040a0b7224 */ /* 0x000fe200078e020b */
[----:B------:R-:W-:Y:S01]  /*0c10*/  LOP3.LUT R4, R20, R5, RZ, 0xc0, !PT ;  /* 0x0000000514047212 */ /* 0x000fe200078ec0ff */
[----:B------:R-:W-:Y:S02]  /*0c20*/  @P3 IMAD R0, R14, R12, R3 ;  /* 0x0000000c0e003224 */ /* 0x000fe400078e0203 */
[----:B0-----:R-:W-:-:S02]  /*0c30*/  IMAD R3, R6, R21, R32 ;  /* 0x0000001506037224 */ /* 0x001fc400078e0220 */
[----:B------:R-:W-:Y:S02]  /*0c40*/  IMAD R153, R11, R153, R0 ;  /* 0x000000990b997224 */ /* 0x000fe400078e0200 */
[----:B------:R-:W-:Y:S02]  /*0c50*/  IMAD R4, R3, R24, R4 ;  /* 0x0000001803047224 */ /* 0x000fe400078e0204 */
[----:B------:R-:W-:-:S03]  /*0c60*/  IMAD.MOV.U32 R0, RZ, RZ, 0x1 ;  /* 0x00000001ff007424 */ /* 0x000fc600078e00ff */
[----:B------:R-:W-:Y:S02]  /*0c70*/  SEL R152, R4, R153, !P3 ;  /* 0x0000009904987207 */ /* 0x000fe40005800000 */
[----:B------:R-:W-:-:S07]  /*0c80*/  SEL R153, R153, R4, !P3 ;  /* 0x0000000499997207 */ /* 0x000fce0005800000 */
.L_x_5:
[----:B------:R-:W-:-:S08]  /*0c90*/  NOP ;  /* 0x0000000000007918 */ /* 0x000fd00000000000 */
[----:B------:R-:W0:Y:S02]  /*0ca0*/  USETMAXREG.TRY_ALLOC.CTAPOOL UP0, 0xe8 ;  /* 0x000000e8000079c8 */ /* 0x000e240008000600 */
[----:B0-----:R-:W-:-:S13]  /*0cb0*/  PLOP3.LUT P0, PT, PT, PT, UP0, 0x80, 0x0 ;  /* 0x000000000000781c */ /* 0x001fda0003f0f008 */
[----:B------:R-:W-:Y:S05]  /*0cc0*/  @!P0 BRA `(.L_x_5) ;  /* 0xfffffffc00f08947 */ /* 0x000fea000383ffff */
[----:B------:R-:W-:Y:S01]  /*0cd0*/  ULDC.64 UR4, c[0x0][0x598] ;  /* 0x0001660000047ab9 */ /* 0x000fe20000000a00 */
[----:B------:R-:W-:Y:S01]  /*0ce0*/  ULDC.64 UR36, c[0x0][0x208] ;  /* 0x0000820000247ab9 */ /* 0x000fe20000000a00 */
[----:B------:R-:W-:-:S04]  /*0cf0*/  ISETP.NE.U32.AND P0, PT, RZ, UR4, PT ;  /* 0x00000004ff007c0c */ /* 0x000fc8000bf05070 */
[----:B------:R-:W-:-:S13]  /*0d00*/  ISETP.NE.AND.EX P0, PT, RZ, UR5, PT, P0 ;  /* 0x00000005ff007c0c */ /* 0x000fda000bf05300 */
[----:B------:R-:W-:Y:S05]  /*0d10*/  @!P0 BRA `(.L_x_8) ;  /* 0x00000000001c8947 */ /* 0x000fea0003800000 */
[----:B------:R-:W0:Y:S02]  /*0d20*/  LDC.64 R4, c[0x0][0x598] ;  /* 0x00016600ff047b82 */ /* 0x000e240000000a00 */
[----:B0-----:R-:W2:Y:S02]  /*0d30*/  LDG.E.64 R4, desc[UR36][R4.64] ;  /* 0x0000002404047981 */ /* 0x001ea4000c1e1b00 */
[----:B--2---:R-:W-:-:S04]  /*0d40*/  ISETP.NE.U32.AND P0, PT, R4, RZ, PT ;  /* 0x000000ff0400720c */ /* 0x004fc80003f05070 */
[----:B------:R-:W-:-:S13]  /*0d50*/  ISETP.NE.AND.EX P0, PT, R5, RZ, PT, P0 ;  /* 0x000000ff0500720c */ /* 0x000fda0003f05300 */
[----:B------:R-:W-:Y:S05]  /*0d60*/  @!P0 BRA `(.L_x_8) ;  /* 0x0000000000088947 */ /* 0x000fea0003800000 */
[----:B------:R0:W5:Y:S01]  /*0d70*/  LD.E R154, desc[UR36][R4.64] ;  /* 0x00000024049a7980 */ /* 0x000162000c101900 */
[----:B------:R-:W-:Y:S05]  /*0d80*/  BRA `(.L_x_9) ;  /* 0x0000000000247947 */ /* 0x000fea0003800000 */
.L_x_8:
[----:B------:R-:W-:Y:S02]  /*0d90*/  ULDC.64 UR4, c[0x0][0x588] ;  /* 0x0001620000047ab9 */ /* 0x000fe40000000a00 */
[----:B------:R-:W-:-:S04]  /*0da0*/  ISETP.NE.U32.AND P0, PT, RZ, UR4, PT ;  /* 0x00000004ff007c0c */ /* 0x000fc8000bf05070 */
[----:B------:R-:W-:-:S13]  /*0db0*/  ISETP.NE.AND.EX P0, PT, RZ, UR5, PT, P0 ;  /* 0x00000005ff007c0c */ /* 0x000fda000bf05300 */
[----:B------:R-:W-:Y:S05]  /*0dc0*/  @!P0 BRA `(.L_x_10) ;  /* 0x00000000000c8947 */ /* 0x000fea0003800000 */
[----:B------:R-:W0:Y:S02]  /*0dd0*/  LDC.64 R154, c[0x0][0x588] ;  /* 0x00016200ff9a7b82 */ /* 0x000e240000000a00 */
[----:B0-----:R1:W5:Y:S01]  /*0de0*/  LDG.E R154, desc[UR36][R154.64] ;  /* 0x000000249a9a7981 */ /* 0x001362000c1e1900 */
[----:B------:R-:W-:Y:S05]  /*0df0*/  BRA `(.L_x_9) ;  /* 0x0000000000087947 */ /* 0x000fea0003800000 */
.L_x_10:
[----:B------:R-:W-:Y:S02]  /*0e00*/  ULDC UR4, c[0x0][0x580] ;  /* 0x0001600000047ab9 */ /* 0x000fe40000000800 */
[----:B------:R-:W-:-:S07]  /*0e10*/  IMAD.U32 R154, RZ, RZ, UR4 ;  /* 0x00000004ff9a7e24 */ /* 0x000fce000f8e00ff */
.L_x_9:
[----:B------:R-:W-:Y:S02]  /*0e20*/  ULDC.64 UR4, c[0x0][0x5a0] ;  /* 0x0001680000047ab9 */ /* 0x000fe40000000a00 */
[----:B------:R-:W-:-:S04]  /*0e30*/  ISETP.NE.U32.AND P0, PT, RZ, UR4, PT ;  /* 0x00000004ff007c0c */ /* 0x000fc8000bf05070 */
[----:B------:R-:W-:-:S13]  /*0e40*/  ISETP.NE.AND.EX P0, PT, RZ, UR5, PT, P0 ;  /* 0x00000005ff007c0c */ /* 0x000fda000bf05300 */
[----:B------:R-:W-:Y:S05]  /*0e50*/  @!P0 BRA `(.L_x_11) ;  /* 0x00000000001c8947 */ /* 0x000fea0003800000 */
[----:B0-----:R-:W0:Y:S02]  /*0e60*/  LDC.64 R4, c[0x0][0x5a0] ;  /* 0x00016800ff047b82 */ /* 0x001e240000000a00 */
[----:B0-----:R-:W2:Y:S02]  /*0e70*/  LDG.E.64 R4, desc[UR36][R4.64] ;  /* 0x0000002404047981 */ /* 0x001ea4000c1e1b00 */
[----:B--2---:R-:W-:-:S04]  /*0e80*/  ISETP.NE.U32.AND P0, PT, R4, RZ, PT ;  /* 0x000000ff0400720c */ /* 0x004fc80003f05070 */
[----:B------:R-:W-:-:S13]  /*0e90*/  ISETP.NE.AND.EX P0, PT, R5, RZ, PT, P0 ;  /* 0x000000ff0500720c */ /* 0x000fda0003f05300 */
[----:B------:R-:W-:Y:S05]  /*0ea0*/  @!P0 BRA `(.L_x_11) ;  /* 0x0000000000088947 */ /* 0x000fea0003800000 */
[----:B-1----:R0:W5:Y:S01]  /*0eb0*/  LD.E R155, desc[UR36][R4.64] ;  /* 0x00000024049b7980 */ /* 0x002162000c101900 */
[----:B------:R-:W-:Y:S05]  /*0ec0*/  BRA `(.L_x_12) ;  /* 0x0000000000247947 */ /* 0x000fea0003800000 */
.L_x_11:
[----:B------:R-:W-:Y:S02]  /*0ed0*/  ULDC.64 UR4, c[0x0][0x590] ;  /* 0x0001640000047ab9 */ /* 0x000fe40000000a00 */
[----:B------:R-:W-:-:S04]  /*0ee0*/  ISETP.NE.U32.AND P0, PT, RZ, UR4, PT ;  /* 0x00000004ff007c0c */ /* 0x000fc8000bf05070 */
[----:B------:R-:W-:-:S13]  /*0ef0*/  ISETP.NE.AND.EX P0, PT, RZ, UR5, PT, P0 ;  /* 0x00000005ff007c0c */ /* 0x000fda000bf05300 */
[----:B------:R-:W-:Y:S05]  /*0f00*/  @!P0 BRA `(.L_x_13) ;  /* 0x00000000000c8947 */ /* 0x000fea0003800000 */
[----:B0-----:R-:W1:Y:S02]  /*0f10*/  LDC.64 R4, c[0x0][0x590] ;  /* 0x00016400ff047b82 */ /* 0x001e640000000a00 */
[----:B-1----:R1:W5:Y:S01]  /*0f20*/  LDG.E R155, desc[UR36][R4.64] ;  /* 0x00000024049b7981 */ /* 0x002362000c1e1900 */
[----:B------:R-:W-:Y:S05]  /*0f30*/  BRA `(.L_x_12) ;  /* 0x0000000000087947 */ /* 0x000fea0003800000 */
.L_x_13:
[----:B------:R-:W-:Y:S02]  /*0f40*/  ULDC UR4, c[0x0][0x584] ;  /* 0x0001610000047ab9 */ /* 0x000fe40000000800 */
[----:B-1----:R-:W-:-:S07]  /*0f50*/  IMAD.U32 R155, RZ, RZ, UR4 ;  /* 0x00000004ff9b7e24 */ /* 0x002fce000f8e00ff */
.L_x_12:
[----:B------:R-:W-:-:S13]  /*0f60*/  LOP3.LUT P0, RZ, R0, 0xff, RZ, 0xc0, !PT ;  /* 0x000000ff00ff7812 */ /* 0x000fda000780c0ff */
[----:B------:R-:W-:Y:S05]  /*0f70*/  @!P0 EXIT ;  /* 0x000000000000894d */ /* 0x000fea0003800000 */
[----:B------:R-:W-:Y:S01]  /*0f80*/  ULDC UR4, c[0x0][0x28c] ;  /* 0x0000a30000047ab9 */ /* 0x000fe20000000800 */
[----:B------:R-:W-:Y:S01]  /*0f90*/  LOP3.LUT R158, R19, 0x1, RZ, 0xfc, !PT ;  /* 0x00000001139e7812 */ /* 0x000fe200078efcff */
[----:B------:R-:W-:Y:S01]  /*0fa0*/  UIADD3 UR4, UR4, 0x1f, URZ ;  /* 0x0000001f04047890 */ /* 0x000fe2000fffe03f */
[----:B------:R-:W-:Y:S01]  /*0fb0*/  UMOV UR38, URZ ;  /* 0x0000003f00267c82 */ /* 0x000fe20008000000 */
[----:B------:R-:W-:Y:S02]  /*0fc0*/  UMOV UR39, URZ ;  /* 0x0000003f00277c82 */ /* 0x000fe40008000000 */
[----:B------:R-:W-:-:S04]  /*0fd0*/  USHF.R.S32.HI UR5, URZ, 0x1f, UR4 ;  /* 0x0000001f3f057899 */ /* 0x000fc80008011404 */
[----:B------:R-:W-:-:S04]  /*0fe0*/  ULEA.HI UR5, UR5, UR4, URZ, 0x5 ;  /* 0x0000000405057291 */ /* 0x000fc8000f8f283f */
[----:B------:R-:W-:-:S12]  /*0ff0*/  USHF.R.S32.HI UR40, URZ, 0x5, UR5 ;  /* 0x000000053f287899 */ /* 0x000fd80008011405 */
.L_x_287:
[----:B------:R-:W-:Y:S01]  /*1000*/  LOP3.LUT R0, R18, 0x80, RZ, 0xc0, !PT ;  /* 0x0000008012007812 */ /* 0x000fe200078ec0ff */
[----:B--2---:R-:W2:Y:S01]  /*1010*/  S2UR UR7, SR_CgaCtaId ;  /* 0x00000000000779c3 */ /* 0x004ea20000008800 */
[----:B------:R-:W-:Y:S02]  /*1020*/  UMOV UR6, 0x400 ;  /* 0x0000040000067882 */ /* 0x000fe40000000000 */
[----:B------:R-:W-:-:S06]  /*1030*/  SHF.R.U32.HI R0, RZ, 0x7, R0 ;  /* 0x00000007ff007819 */ /* 0x000fcc0000011600 */
[----:B---3--:R-:W3:Y:S01]  /*1040*/  SHFL.IDX PT, R0, R0, RZ, 0x1f ;  /* 0x00001fff00007589 */ /* 0x008ee200000e0000 */
[----:B--2---:R-:W-:Y:S01]  /*1050*/  ULEA UR42, UR7, UR6, 0x18 ;  /* 0x00000006072a7291 */ /* 0x004fe2000f8ec03f */
[----:B---3--:R-:W-:-:S13]  /*1060*/  R2UR UR4, R0 ;  /* 0x00000000000472ca */ /* 0x008fda00000e0000 */
[----:B------:R-:W-:-:S04]  /*1070*/  ULEA.HI UR5, UR4, UR4, URZ, 0x1 ;  /* 0x0000000404057291 */ /* 0x000fc8000f8f083f */
[----:B------:R-:W-:-:S04]  /*1080*/  ULOP3.LUT UR5, UR5, 0xffffe, URZ, 0xc0, !UPT ;  /* 0x000ffffe05057892 */ /* 0x000fc8000f8ec03f */
[----:B------:R-:W-:-:S03]  /*1090*/  UIADD3 UR5, UR4, -UR5, URZ ;  /* 0x8000000504057290 */ /* 0x000fc6000fffe03f */
[----:B------:R-:W-:Y:S01]  /*10a0*/  ULDC UR4, c[0x0][0x28c] ;  /* 0x0000a30000047ab9 */ /* 0x000fe20000000800 */
[----:B------:R-:W-:Y:S01]  /*10b0*/  ULEA UR5, UR5, UR42, 0xc ;  /* 0x0000002a05057291 */ /* 0x000fe2000f8e603f */
[----:B------:R-:W-:-:S03]  /*10c0*/  ISETP.LT.AND P0, PT, RZ, UR4, PT ;  /* 0x00000004ff007c0c */ /* 0x000fc6000bf01270 */
[----:B------:R-:W-:-:S04]  /*10d0*/  UIADD3 UR5, UR5, 0x180, URZ ;  /* 0x0000018005057890 */ /* 0x000fc8000fffe03f */
[----:B------:R-:W-:-:S04]  /*10e0*/  USHF.R.U32.HI UR5, URZ, 0x4, UR5 ;  /* 0x000000043f057899 */ /* 0x000fc80008011605 */
[----:B------:R-:W-:Y:S02]  /*10f0*/  ULOP3.LUT UR41, UR5, 0x3fff, URZ, 0xc0, !UPT ;  /* 0x00003fff05297892 */ /* 0x000fe4000f8ec03f */
[----:B-1----:R-:W-:Y:S10]  /*1100*/  @P0 BRA `(.L_x_14) ;  /* 0x0000000000400947 */ /* 0x002ff40003800000 */
[----:B------:R-:W-:Y:S01]  /*1110*/  MOV R0, 0x0 ;  /* 0x0000000000007802 */ /* 0x000fe20000000f00 */
[----:B------:R-:W-:Y:S01]  /*1120*/  ULDC.64 UR4, c[0x4][0x68] ;  /* 0x01001a0000047ab9 */ /* 0x000fe20000000a00 */
[----:B------:R-:W-:Y:S01]  /*1130*/  ULDC.64 UR6, c[0x4][0x8] ;  /* 0x0100020000067ab9 */ /* 0x000fe20000000a00 */
[----:B01----:R-:W-:Y:S01]  /*1140*/  IMAD.U32 R4, RZ, RZ, UR4 ;  /* 0x00000004ff047e24 */ /* 0x003fe2000f8e00ff */
[----:B------:R0:W1:Y:S01]  /*1150*/  LDC.64 R14, c[0x4][R0] ;  /* 0x01000000000e7b82 */ /* 0x0000620000000a00 */
[----:B------:R-:W-:Y:S01]  /*1160*/  IMAD.U32 R5, RZ, RZ, UR5 ;  /* 0x00000005ff057e24 */ /* 0x000fe2000f8e00ff */
[----:B------:R-:W-:Y:S01]  /*1170*/  ULDC.64 UR4, c[0x4][0x70] ;  /* 0x01001c0000047ab9 */ /* 0x000fe20000000a00 */
[----:B------:R-:W-:Y:S02]  /*1180*/  IMAD.U32 R10, RZ, RZ, UR6 ;  /* 0x00000006ff0a7e24 */ /* 0x000fe4000f8e00ff */
[----:B------:R-:W-:Y:S02]  /*1190*/  IMAD.U32 R6, RZ, RZ, UR4 ;  /* 0x00000004ff067e24 */ /* 0x000fe4000f8e00ff */
[----:B------:R-:W-:-:S02]  /*11a0*/  IMAD.U32 R7, RZ, RZ, UR5 ;  /* 0x00000005ff077e24 */ /* 0x000fc4000f8e00ff */
[----:B------:R-:W-:Y:S02]  /*11b0*/  IMAD.U32 R11, RZ, RZ, UR7 ;  /* 0x00000007ff0b7e24 */ /* 0x000fe4000f8e00ff */
[----:B------:R-:W-:Y:S02]  /*11c0*/  IMAD.MOV.U32 R8, RZ, RZ, 0x1e1 ;  /* 0x000001e1ff087424 */ /* 0x000fe400078e00ff */
[----:B------:R-:W-:Y:S02]  /*11d0*/  IMAD.MOV.U32 R12, RZ, RZ, 0x1 ;  /* 0x00000001ff0c7424 */ /* 0x000fe400078e00ff */
[----:B0-----:R-:W-:-:S07]  /*11e0*/  IMAD.MOV.U32 R13, RZ, RZ, RZ ;  /* 0x000000ffff0d7224 */ /* 0x001fce00078e00ff */
[----:B------:R-:W-:-:S07]  /*11f0*/  LEPC R20, `(.L_x_14) ;  /* 0x000000001014794e */ /* 0x000fce0000000000 */
[----:B-1---5:R-:W-:Y:S05]  /*1200*/  CALL.ABS.NOINC R14 ;  /* 0x000000000e007343 */ /* 0x022fea0003c00000 */
.L_x_14:
[----:B------:R-:W-:-:S13]  /*1210*/  ISETP.NE.AND P0, PT, R158, 0x3, PT ;  /* 0x000000039e00780c */ /* 0x000fda0003f05270 */
[----:B------:R-:W-:Y:S05]  /*1220*/  @!P0 BRA `(.L_x_15) ;  /* 0x0000000000048947 */ /* 0x000fea0003800000 */
[----:B------:R-:W-:Y:S01]  /*1230*/  BPT.TRAP 0x1 ;  /* 0x000000040000795c */ /* 0x000fe20000300000 */
.L_x_15:
[----:B------:R-:W-:Y:S02]  /*1240*/  IMAD.U32 R3, RZ, RZ, UR39 ;  /* 0x00000027ff037e24 */ /* 0x000fe4000f8e00ff */
[----:B------:R-:W-:-:S03]  /*1250*/  IMAD.U32 R0, RZ, RZ, UR38 ;  /* 0x00000026ff007e24 */ /* 0x000fc6000f8e00ff */
[----:B------:R-:W-:Y:S02]  /*1260*/  LEA R3, R3, UR42, 0x3 ;  /* 0x0000002a03037c11 */ /* 0x000fe4000f8e18ff */
[----:B------:R-:W-:-:S04]  /*1270*/  SHF.L.U32 R0, R0, 0x1f, RZ ;  /* 0x0000001f00007819 */ /* 0x000fc800000006ff */
[----:B------:R2:W3:Y:S01]  /*1280*/  SYNCS.PHASECHK.TRANS64.TRYWAIT P1, [R3+URZ], R0 ;  /* 0x00000000030075a7 */ /* 0x0004e2000802017f */
[----:B------:R-:W-:Y:S05]  /*1290*/  @!P0 BRA `(.L_x_16) ;  /* 0x0000000000048947 */ /* 0x000fea0003800000 */
[----:B------:R-:W-:Y:S01]  /*12a0*/  BPT.TRAP 0x1 ;  /* 0x000000040000795c */ /* 0x000fe20000300000 */
.L_x_16:
[----:B---3--:R-:W-:Y:S05]  /*12b0*/  @P1 BRA `(.L_x_17) ;  /* 0x0000000000081947 */ /* 0x008fea0003800000 */
[----:B------:R-:W3:Y:S02]  /*12c0*/  SYNCS.PHASECHK.TRANS64.TRYWAIT P1, [R3+URZ], R0 ;  /* 0x00000000030075a7 */ /* 0x000ee4000802017f */
[----:B---3--:R-:W-:Y:S05]  /*12d0*/  @!P1 BRA `(.L_x_18) ;  /* 0x000000a4000c9947 */ /* 0x008fea0003800000 */
.L_x_17:
[----:B------:R-:W-:-:S04]  /*12e0*/  UISETP.LT.AND UP0, UPT, UR40, 0x1, UPT ;  /* 0x000000012800788c */ /* 0x000fc8000bf01270 */
[----:B------:R-:W-:-:S04]  /*12f0*/  USEL UR4, UR40, 0x1, UP0 ;  /* 0x0000000128047887 */ /* 0x000fc80008000000 */
[----:B------:R-:W-:-:S06]  /*1300*/  UIADD3 UR4, UR40, -UR4, URZ ;  /* 0x8000000428047290 */ /* 0x000fcc000fffe03f */
[----:B--23--:R-:W-:Y:S01]  /*1310*/  IMAD.U32 R0, RZ, RZ, UR4 ;  /* 0x00000004ff007e24 */ /* 0x00cfe2000f8e00ff */
[----:B------:R-:W-:Y:S05]  /*1320*/  WARPSYNC.ALL ;  /* 0x0000000000007948 */ /* 0x000fea0003800000 */
[----:B------:R-:W-:Y:S01]  /*1330*/  ISETP.GE.AND P1, PT, R0, 0x1, PT ;  /* 0x000000010000780c */ /* 0x000fe20003f26270 */
[----:B------:R-:W-:Y:S01]  /*1340*/  UIADD3 UR4, UR42, 0x12180, URZ ;  /* 0x000121802a047890 */ /* 0x000fe2000fffe03f */
[----:B------:R-:W-:Y:S01]  /*1350*/  WARPGROUP.ARRIVE ;  /* 0x00000000000079c5 */ /* 0x000fe20000000000 */
[----:B------:R-:W-:Y:S02]  /*1360*/  ULOP3.LUT UR41, UR41, 0x10000, URZ, 0xfc, !UPT ;  /* 0x0001000029297892 */ /* 0x000fe4000f8efc3f */
[----:B------:R-:W-:Y:S01]  /*1370*/  USHF.R.U32.HI UR4, URZ, 0x4, UR4 ;  /* 0x000000043f047899 */ /* 0x000fe20008011604 */
[----:B------:R-:W-:Y:S01]  /*1380*/  UMOV UR5, 0x80000020 ;  /* 0x8000002000057882 */ /* 0x000fe20000000000 */
[----:B------:R-:W-:-:S02]  /*1390*/  UMOV UR7, 0x80000020 ;  /* 0x8000002000077882 */ /* 0x000fc40000000000 */
[----:B------:R-:W-:-:S04]  /*13a0*/  ULOP3.LUT UR4, UR4, 0x3fff, URZ, 0xc0, !UPT ;  /* 0x00003fff04047892 */ /* 0x000fc8000f8ec03f */
[----:B------:R-:W-:Y:S02]  /*13b0*/  ULOP3.LUT UR10, UR4, 0x10000, URZ, 0xfc, !UPT ;  /* 0x00010000040a7892 */ /* 0x000fe4000f8efc3f */
[----:B------:R-:W-:Y:S02]  /*13c0*/  ULEA UR4, UR39, UR41, 0x9 ;  /* 0x0000002927047291 */ /* 0x000fe4000f8e483f */
[----:B------:R-:W-:-:S09]  /*13d0*/  ULEA UR6, UR39, UR10, 0xa ;  /* 0x0000000a27067291 */ /* 0x000fd2000f8e503f */
[----:B------:R-:W-:Y:S01]  /*13e0*/  HGMMA.64x256x16.F32.BF16 R24, gdesc[UR4], RZ, !UPT, gsb0 ;  /* 0x03e00000041879f0 */ /* 0x000fe2000c0018ff */
[----:B------:R-:W-:Y:S02]  /*13f0*/  UIADD3 UR4, UR4, 0x2, URZ ;  /* 0x0000000204047890 */ /* 0x000fe4000fffe03f */
[----:B------:R-:W-:Y:S01]  /*1400*/  UIADD3 UR6, UR6, 0x2, URZ ;  /* 0x0000000206067890 */ /* 0x000fe2000fffe03f */
[----:B------:R-:W-:Y:S01]  /*1410*/  UMOV UR5, 0x80000020 ;  /* 0x8000002000057882 */ /* 0x000fe20000000000 */
[----:B------:R-:W-:Y:S01]  /*1420*/  UMOV UR7, 0x80000020 ;  /* 0x8000002000077882 */ /* 0x000fe20000000000 */
[----:B------:R-:W-:Y:S02]  /*1430*/  WARPGROUP.DEPBAR.LE gsb0, 0x0 ;  /* 0x00008000000079c5 */ /* 0x000fe40000010000 */
[----:B------:R-:W-:-:S15]  /*1440*/  WARPGROUP.ARRIVE ;  /* 0x00000000000079c5 */ /* 0x000fde0000000000 */
[----:B------:R-:W-:-:S05]  /*1450*/  NOP ;  /* 0x0000000000007918 */ /* 0x000fca0000000000 */
[----:B------:R-:W-:Y:S03]  /*1460*/  HGMMA.64x256x16.F32.BF16 R24, gdesc[UR4], R24, gsb0 ;  /* 0x03e00000041879f0 */ /* 0x000fe60008001818 */
[----:B------:R-:W-:Y:S02]  /*1470*/  WARPGROUP.DEPBAR.LE gsb0, 0x0 ;  /* 0x00008000000079c5 */ /* 0x000fe40000010000 */
[----:B------:R-:W-:Y:S05]  /*1480*/  @!P1 BRA `(.L_x_19) ;  /* 0x0000000000dc9947 */ /* 0x000fea0003800000 */
[----:B------:R-:W-:Y:S02]  /*1490*/  UIADD3 UR4, UR39, 0x1, URZ ;  /* 0x0000000127047890 */ /* 0x000fe4000fffe03f */
[----:B------:R-:W-:Y:S02]  /*14a0*/  UMOV UR9, UR39 ;  /* 0x0000002700097c82 */ /* 0x000fe40008000000 */
[----:B------:R-:W-:-:S04]  /*14b0*/  UISETP.NE.AND UP0, UPT, UR4, 0x9, UPT ;  /* 0x000000090400788c */ /* 0x000fc8000bf05270 */
[----:B------:R-:W-:Y:S02]  /*14c0*/  USEL UR5, URZ, 0x1, UP0 ;  /* 0x000000013f057887 */ /* 0x000fe40008000000 */
[----:B------:R-:W-:Y:S02]  /*14d0*/  USEL UR8, UR4, URZ, UP0 ;  /* 0x0000003f04087287 */ /* 0x000fe40008000000 */
[----:B------:R-:W-:-:S06]  /*14e0*/  ULOP3.LUT UR5, UR38, UR5, URZ, 0x3c, !UPT ;  /* 0x0000000526057292 */ /* 0x000fcc000f8e3c3f */
[----:B01----:R-:W-:-:S07]  /*14f0*/  IMAD.U32 R5, RZ, RZ, UR5 ;  /* 0x00000005ff057e24 */ /* 0x003fce000f8e00ff */
.L_x_26:
[----:B01----:R-:W-:Y:S05]  /*1500*/  @!P0 BRA `(.L_x_20) ;  /* 0x0000000000048947 */ /* 0x003fea0003800000 */
[----:B------:R-:W-:Y:S01]  /*1510*/  BPT.TRAP 0x1 ;  /* 0x000000040000795c */ /* 0x000fe20000300000 */
.L_x_20:
[----:B------:R-:W0:Y:S01]  /*1520*/  S2UR UR5, SR_CgaCtaId ;  /* 0x00000000000579c3 */ /* 0x000e220000008800 */
[----:B------:R-:W-:Y:S01]  /*1530*/  UMOV UR4, 0x400 ;  /* 0x0000040000047882 */ /* 0x000fe20000000000 */
[----:B------:R-:W-:Y:S01]  /*1540*/  SHF.L.U32 R3, R5, 0x1f, RZ ;  /* 0x0000001f05037819 */ /* 0x000fe200000006ff */
[----:B0-----:R-:W-:-:S04]  /*1550*/  ULEA UR11, UR5, UR4, 0x18 ;  /* 0x00000004050b7291 */ /* 0x001fc8000f8ec03f */
[----:B------:R-:W-:-:S09]  /*1560*/  ULEA UR4, UR8, UR11, 0x3 ;  /* 0x0000000b08047291 */ /* 0x000fd2000f8e183f */
[----:B------:R0:W1:Y:S01]  /*1570*/  SYNCS.PHASECHK.TRANS64.TRYWAIT P1, [UR4], R3 ;  /* 0x00000003ff0075a7 */ /* 0x0000620008020144 */
[----:B------:R-:W-:Y:S05]  /*1580*/  @!P0 BRA `(.L_x_21) ;  /* 0x0000000000048947 */ /* 0x000fea0003800000 */
[----:B------:R-:W-:Y:S01]  /*1590*/  BPT.TRAP 0x1 ;  /* 0x000000040000795c */ /* 0x000fe20000300000 */
.L_x_21:
[----:B-1----:R-:W-:Y:S05]  /*15a0*/  @P1 BRA `(.L_x_22) ;  /* 0x0000000000081947 */ /* 0x002fea0003800000 */
[----:B------:R-:W1:Y:S02]  /*15b0*/  SYNCS.PHASECHK.TRANS64.TRYWAIT P1, [UR4], R3 ;  /* 0x00000003ff0075a7 */ /* 0x000e640008020144 */
[----:B-1----:R-:W-:Y:S05]  /*15c0*/  @!P1 BRA `(.L_x_23) ;  /* 0x000000a000649947 */ /* 0x002fea0003800000 */
.L_x_22:
[----:B------:R-:W-:Y:S01]  /*15d0*/  ULEA UR4, UR8, UR41, 0x9 ;  /* 0x0000002908047291 */ /* 0x000fe2000f8e483f */
[----:B------:R-:W-:Y:S01]  /*15e0*/  WARPGROUP.ARRIVE ;  /* 0x00000000000079c5 */ /* 0x000fe20000000000 */
[----:B------:R-:W-:Y:S01]  /*15f0*/  ULEA UR6, UR8, UR10, 0xa ;  /* 0x0000000a08067291 */ /* 0x000fe2000f8e503f */
[----:B------:R-:W-:Y:S01]  /*1600*/  UMOV UR5, 0x80000020 ;  /* 0x8000002000057882 */ /* 0x000fe20000000000 */
[----:B------:R-:W-:-:S07]  /*1610*/  UMOV UR7, 0x80000020 ;  /* 0x8000002000077882 */ /* 0x000fce0000000000 */
[----:B------:R-:W-:Y:S01]  /*1620*/  HGMMA.64x256x16.F32.BF16 R24, gdesc[UR4], R24, gsb0 ;  /* 0x03e00000041879f0 */ /* 0x000fe20008001818 */
        /* <DEDUP_REMOVED lines=10> */
[----:B------:R-:W-:Y:S01]  /*16d0*/  BPT.TRAP 0x1 ;  /* 0x000000040000795c */ /* 0x000fe20000300000 */
.L_x_24:
[----:B------:R-:W-:Y:S01]  /*16e0*/  ULEA UR4, UR9, UR11, 0x3 ;  /* 0x0000000b09047291 */ /* 0x000fe2000f8e183f */
[----:B------:R-:W-:-:S03]  /*16f0*/  ISETP.GT.U32.AND P1, PT, R19, 0x1, PT ;  /* 0x000000011300780c */ /* 0x000fc60003f24070 */
[----:B------:R-:W-:-:S04]  /*1700*/  UIADD3 UR4, UR4, 0x48, URZ ;  /* 0x0000004804047890 */ /* 0x000fc8000fffe03f */
[----:B------:R-:W-:-:S09]  /*1710*/  UPRMT UR4, URZ, 0x654, UR4 ;  /* 0x000006543f047896 */ /* 0x000fd20008000004 */
[----:B------:R-:W-:Y:S01]  /*1720*/  SYNCS.ARRIVE.TRANS64.RED.A1T0 RZ, [UR4], RZ ;  /* 0x000000ffffff79a7 */ /* 0x000fe20008100404 */
[----:B------:R-:W-:Y:S05]  /*1730*/  @P1 BRA `(.L_x_25) ;  /* 0x0000000000041947 */ /* 0x000fea0003800000 */
[----:B------:R-:W-:Y:S01]  /*1740*/  BPT.TRAP 0x1 ;  /* 0x000000040000795c */ /* 0x000fe20000300000 */
.L_x_25:
[----:B------:R-:W-:Y:S01]  /*1750*/  UIADD3 UR8, UR8, 0x1, URZ ;  /* 0x0000000108087890 */ /* 0x000fe2000fffe03f */
[C---:B------:R-:W-:Y:S01]  /*1760*/  ISETP.GT.AND P1, PT, R0.reuse, 0x1, PT ;  /* 0x000000010000780c */ /* 0x040fe20003f24270 */
[----:B------:R-:W-:Y:S01]  /*1770*/  UIADD3 UR9, UR9, 0x1, URZ ;  /* 0x0000000109097890 */ /* 0x000fe2000fffe03f */
[----:B------:R-:W-:Y:S01]  /*1780*/  VIADD R0, R0, 0xffffffff ;  /* 0xffffffff00007836 */ /* 0x000fe20000000000 */
[----:B------:R-:W-:Y:S02]  /*1790*/  UISETP.NE.AND UP0, UPT, UR8, 0x9, UPT ;  /* 0x000000090800788c */ /* 0x000fe4000bf05270 */
[----:B------:R-:W-:Y:S02]  /*17a0*/  UISETP.NE.AND UP1, UPT, UR9, 0x9, UPT ;  /* 0x000000090900788c */ /* 0x000fe4000bf25270 */
[----:B------:R-:W-:Y:S02]  /*17b0*/  USEL UR4, URZ, 0x1, UP0 ;  /* 0x000000013f047887 */ /* 0x000fe40008000000 */
[----:B------:R-:W-:-:S02]  /*17c0*/  USEL UR8, UR8, URZ, UP0 ;  /* 0x0000003f08087287 */ /* 0x000fc40008000000 */
[----:B------:R-:W-:Y:S02]  /*17d0*/  USEL UR9, UR9, URZ, UP1 ;  /* 0x0000003f09097287 */ /* 0x000fe40008800000 */
[----:B------:R-:W-:Y:S01]  /*17e0*/  LOP3.LUT R5, R5, UR4, RZ, 0x3c, !PT ;  /* 0x0000000405057c12 */ /* 0x000fe2000f8e3cff */
[----:B------:R-:W-:Y:S09]  /*17f0*/  @P1 BRA `(.L_x_26) ;  /* 0xfffffffc00401947 */ /* 0x000ff2000383ffff */
.L_x_19:
[----:B------:R-:W2:Y:S02]  /*1800*/  LDC R0, c[0x0][0x28c] ;  /* 0x0000a300ff007b82 */ /* 0x000ea40000000800 */
[----:B--2---:R-:W-:-:S13]  /*1810*/  ISETP.GE.AND P1, PT, R0, 0x1, PT ;  /* 0x000000010000780c */ /* 0x004fda0003f26270 */
[----:B------:R-:W-:Y:S05]  /*1820*/  @!P1 BRA `(.L_x_27) ;  /* 0x0000000000489947 */ /* 0x000fea0003800000 */
[----:B------:R-:W-:Y:S05]  /*1830*/  @!P0 BRA `(.L_x_28) ;  /* 0x0000000000048947 */ /* 0x000fea0003800000 */
[----:B------:R-:W-:Y:S01]  /*1840*/  BPT.TRAP 0x1 ;  /* 0x000000040000795c */ /* 0x000fe20000300000 */
.L_x_28:
[----:B------:R-:W2:Y:S01]  /*1850*/  S2UR UR7, SR_CgaCtaId ;  /* 0x00000000000779c3 */ /* 0x000ea20000008800 */
[----:B------:R-:W-:Y:S01]  /*1860*/  UISETP.LT.AND UP0, UPT, UR40, 0x1, UPT ;  /* 0x000000012800788c */ /* 0x000fe2000bf01270 */
[----:B------:R-:W-:-:S03]  /*1870*/  ISETP.GT.U32.AND P0, PT, R19, 0x1, PT ;  /* 0x000000011300780c */ /* 0x000fc60003f04070 */
[----:B------:R-:W-:-:S04]  /*1880*/  USEL UR6, UR40, 0x1, UP0 ;  /* 0x0000000128067887 */ /* 0x000fc80008000000 */
[----:B------:R-:W-:-:S04]  /*1890*/  UIADD3 UR6, UR39, UR40, -UR6 ;  /* 0x0000002827067290 */ /* 0x000fc8000fffe806 */
[----:B------:R-:W-:-:S04]  /*18a0*/  UIMAD.WIDE.U32 UR4, UR6, 0x38e38e39, URZ ;  /* 0x38e38e39060478a5 */ /* 0x000fc8000f8e003f */
[----:B------:R-:W-:-:S03]  /*18b0*/  USHF.R.U32.HI UR4, URZ, 0x1, UR5 ;  /* 0x000000013f047899 */ /* 0x000fc60008011605 */
[----:B------:R-:W-:Y:S01]  /*18c0*/  UMOV UR5, 0x400 ;  /* 0x0000040000057882 */ /* 0x000fe20000000000 */
[----:B------:R-:W-:Y:S02]  /*18d0*/  UIMAD UR6, UR4, -0x9, UR6 ;  /* 0xfffffff7040678a4 */ /* 0x000fe4000f8e0206 */
[----:B--2---:R-:W-:-:S04]  /*18e0*/  ULEA UR5, UR7, UR5, 0x18 ;  /* 0x0000000507057291 */ /* 0x004fc8000f8ec03f */
[----:B------:R-:W-:-:S04]  /*18f0*/  ULEA UR6, UR6, UR5, 0x3 ;  /* 0x0000000506067291 */ /* 0x000fc8000f8e183f */
[----:B------:R-:W-:-:S04]  /*1900*/  UIADD3 UR6, UR6, 0x48, URZ ;  /* 0x0000004806067890 */ /* 0x000fc8000fffe03f */
[----:B------:R-:W-:-:S09]  /*1910*/  UPRMT UR6, URZ, 0x654, UR6 ;  /* 0x000006543f067896 */ /* 0x000fd20008000006 */
[----:B------:R-:W-:Y:S01]  /*1920*/  SYNCS.ARRIVE.TRANS64.RED.A1T0 RZ, [UR6], RZ ;  /* 0x000000ffffff79a7 */ /* 0x000fe20008100406 */
[----:B------:R-:W-:Y:S05]  /*1930*/  @P0 BRA `(.L_x_27) ;  /* 0x0000000000040947 */ /* 0x000fea0003800000 */
[----:B------:R-:W-:Y:S01]  /*1940*/  BPT.TRAP 0x1 ;  /* 0x000000040000795c */ /* 0x000fe20000300000 */
.L_x_27:
[----:B------:R-:W2:Y:S01]  /*1950*/  LDC R7, c[0x0][0x288] ;  /* 0x0000a200ff077b82 */ /* 0x000ea20000000800 */
[----:B01----:R-:W-:Y:S01]  /*1960*/  SHF.R.U32.HI R3, RZ, 0x2, R18 ;  /* 0x00000002ff037819 */ /* 0x003fe20000011612 */
[----:B------:R-:W-:Y:S01]  /*1970*/  UIADD3 UR39, UR40, UR39, URZ ;  /* 0x0000002728277290 */ /* 0x000fe2000fffe03f */
[C---:B------:R-:W-:Y:S01]  /*1980*/  LOP3.LUT R4, R18.reuse, 0x60, RZ, 0xc0, !PT ;  /* 0x0000006012047812 */ /* 0x040fe200078ec0ff */
[----:B------:R-:W-:Y:S01]  /*1990*/  ULDC UR7, c[0x0][0x284] ;  /* 0x0000a10000077ab9 */ /* 0x000fe20000000800 */
[----:B------:R-:W-:Y:S01]  /*19a0*/  LOP3.LUT R3, R3, 0x7, RZ, 0xc0, !PT ;  /* 0x0000000703037812 */ /* 0x000fe200078ec0ff */
[----:B------:R-:W-:Y:S01]  /*19b0*/  UISETP.GT.U32.AND UP0, UPT, UR39, 0x8, UPT ;  /* 0x000000082700788c */ /* 0x000fe2000bf04070 */
[----:B------:R-:W-:Y:S01]  /*19c0*/  SHF.R.U32.HI R10, RZ, 0x1, R4 ;  /* 0x00000001ff0a7819 */ /* 0x000fe20000011604 */
[----:B------:R-:W-:Y:S01]  /*19d0*/  IMAD.SHL.U32 R4, R18, 0x2, RZ ;  /* 0x0000000212047824 */ /* 0x000fe200078e00ff */
[----:B------:R-:W-:Y:S01]  /*19e0*/  LOP3.LUT R0, R22, 0x1, RZ, 0xc0, !PT ;  /* 0x0000000116007812 */ /* 0x000fe200078ec0ff */
[----:B------:R-:W-:Y:S01]  /*19f0*/  UISETP.LT.U32.AND UP0, UPT, UR40, 0x9, UP0 ;  /* 0x000000092800788c */ /* 0x000fe20008701070 */
[----:B------:R-:W-:Y:S01]  /*1a00*/  IADD3 R5, RZ, -R10, -R3 ;  /* 0x8000000aff057210 */ /* 0x000fe20007ffe803 */
[----:B------:R-:W-:Y:S01]  /*1a10*/  UISETP.GE.U32.AND UP1, UPT, UR40, 0x9, UPT ;  /* 0x000000092800788c */ /* 0x000fe2000bf26070 */
[----:B------:R-:W-:Y:S01]  /*1a20*/  LOP3.LUT R9, R4, 0x6, RZ, 0xc0, !PT ;  /* 0x0000000604097812 */ /* 0x000fe200078ec0ff */
[C---:B------:R-:W-:Y:S01]  /*1a30*/  IMAD.SHL.U32 R6, R0.reuse, 0x40, RZ ;  /* 0x0000004000067824 */ /* 0x040fe200078e00ff */
[----:B------:R-:W-:Y:S01]  /*1a40*/  SHF.R.S32.HI R21, RZ, 0x1f, R23 ;  /* 0x0000001fff157819 */ /* 0x000fe20000011417 */
[----:B------:R-:W-:Y:S01]  /*1a50*/  IMAD R11, R0, -0x40, R5 ;  /* 0xffffffc0000b7824 */ /* 0x000fe200078e0205 */
[----:B------:R-:W-:Y:S01]  /*1a60*/  LOP3.LUT R0, R18, 0x3, RZ, 0xc0, !PT ;  /* 0x0000000312007812 */ /* 0x000fe200078ec0ff */
[----:B------:R-:W-:Y:S01]  /*1a70*/  ULDC.64 UR8, c[0x0][0x5d0] ;  /* 0x0001740000087ab9 */ /* 0x000fe20000000a00 */
[----:B------:R-:W-:Y:S01]  /*1a80*/  PRMT R8, R9, 0x6540, R152 ;  /* 0x0000654009087816 */ /* 0x000fe20000000098 */
[----:B------:R-:W-:Y:S01]  /*1a90*/  IMAD.SHL.U32 R152, R152, 0x100, RZ ;  /* 0x0000010098987824 */ /* 0x000fe200078e00ff */
[----:B------:R-:W-:Y:S01]  /*1aa0*/  UIMAD.WIDE.U32 UR4, UR39, 0x38e38e39, URZ ;  /* 0x38e38e39270478a5 */ /* 0x000fe2000f8e003f */
[----:B------:R-:W-:Y:S01]  /*1ab0*/  IMAD R4, R21, UR8, RZ ;  /* 0x0000000815047c24 */ /* 0x000fe2000f8e02ff */
[----:B------:R-:W-:Y:S01]  /*1ac0*/  USEL UR6, URZ, 0x1, !UP0 ;  /* 0x000000013f067887 */ /* 0x000fe2000c000000 */
[----:B--2---:R-:W-:Y:S01]  /*1ad0*/  IMAD R13, R0, -0x2, R7 ;  /* 0xfffffffe000d7824 */ /* 0x004fe200078e0207 */
[----:B------:R-:W-:Y:S01]  /*1ae0*/  ISETP.GE.AND P0, PT, R152, R7, PT ;  /* 0x000000079800720c */ /* 0x000fe20003f06270 */
[C---:B------:R-:W-:Y:S01]  /*1af0*/  IMAD.SHL.U32 R0, R153.reuse, 0x80, RZ ;  /* 0x0000008099007824 */ /* 0x040fe200078e00ff */
[----:B------:R-:W-:Y:S01]  /*1b00*/  SHF.R.S32.HI R9, RZ, 0x1f, R8 ;  /* 0x0000001fff097819 */ /* 0x000fe20000011408 */
[----:B------:R-:W-:Y:S01]  /*1b10*/  USHF.R.U32.HI UR4, URZ, 0x1, UR5 ;  /* 0x000000013f047899 */ /* 0x000fe20008011605 */
[----:B------:R-:W-:Y:S01]  /*1b20*/  LOP3.LUT R3, R6, 0x40, R3, 0xe2, !PT ;  /* 0x0000004006037812 */ /* 0x000fe200078ee203 */
[----:B------:R-:W-:Y:S01]  /*1b30*/  ULOP3.LUT UR38, UR38, UR6, URZ, 0x3c, !UPT ;  /* 0x0000000626267292 */ /* 0x000fe2000f8e3c3f */
[C---:B------:R-:W-:Y:S01]  /*1b40*/  ISETP.GE.OR P0, PT, R0.reuse, UR7, P0 ;  /* 0x0000000700007c0c */ /* 0x040fe20008706670 */
[----:B------:R-:W-:Y:S01]  /*1b50*/  IMAD.WIDE R6, R153, 0x80, RZ ;  /* 0x0000008099067825 */ /* 0x000fe200078e02ff */
[----:B------:R-:W-:Y:S01]  /*1b60*/  UIMAD UR39, UR4, -0x9, UR39 ;  /* 0xfffffff7042778a4 */ /* 0x000fe2000f8e0227 */
[----:B------:R-:W-:Y:S01]  /*1b70*/  IADD3 R0, -R0, UR7, R11 ;  /* 0x0000000700007c10 */ /* 0x000fe2000fffe10b */
[----:B------:R-:W-:Y:S01]  /*1b80*/  @UP1 ULOP3.LUT UR38, UR38, 0x1, UR4, 0x78, !UPT ;  /* 0x0000000126261892 */ /* 0x000fe2000f8e7804 */
[C---:B------:R-:W-:Y:S01]  /*1b90*/  IMAD R15, R23.reuse, UR9, R4 ;  /* 0x00000009170f7c24 */ /* 0x040fe2000f8e0204 */
[----:B------:R-:W-:Y:S01]  /*1ba0*/  LOP3.LUT R167, R6, R3, R10, 0xfe, !PT ;  /* 0x0000000306a77212 */ /* 0x000fe200078efe0a */
[----:B------:R-:W-:-:S04]  /*1bb0*/  IMAD.WIDE.U32 R4, R23, UR8, R8 ;  /* 0x0000000817047c25 */ /* 0x000fc8000f8e0008 */
[----:B------:R-:W-:Y:S02]  /*1bc0*/  IMAD.IADD R5, R5, 0x1, R15 ;  /* 0x0000000105057824 */ /* 0x000fe400078e020f */
[----:B------:R-:W-:Y:S02]  /*1bd0*/  IMAD.IADD R3, R13, 0x1, -R152 ;  /* 0x000000010d037824 */ /* 0x000fe400078e0a98 */
[----:B------:R-:W-:Y:S01]  /*1be0*/  IMAD.MOV.U32 R153, RZ, RZ, -0x1 ;  /* 0xffffffffff997424 */ /* 0x000fe200078e00ff */
[----:B------:R-:W-:Y:S06]  /*1bf0*/  @P0 BRA `(.L_x_29) ;  /* 0x0000007800dc0947 */ /* 0x000fec0003800000 */
[----:B------:R-:W0:Y:S01]  /*1c00*/  LDC.64 R10, c[0x0][0x5c8] ;  /* 0x00017200ff0a7b82 */ /* 0x000e220000000a00 */
[----:B-----5:R-:W-:Y:S01]  /*1c10*/  FSETP.NEU.AND P0, PT, R155, RZ, PT ;  /* 0x000000ff9b00720b */ /* 0x020fe20003f0d000 */
[----:B------:R-:W-:Y:S01]  /*1c20*/  BSSY B0, `(.L_x_29) ;  /* 0x00007b4000007945 */ /* 0x000fe20003800000 */
[----:B------:R-:W-:-:S04]  /*1c30*/  ISETP.GT.AND P2, PT, R3, RZ, PT ;  /* 0x000000ff0300720c */ /* 0x000fc80003f44270 */
[----:B------:R-:W-:Y:S01]  /*1c40*/  ISETP.GT.AND P1, PT, R0, RZ, P2 ;  /* 0x000000ff0000720c */ /* 0x000fe20001724270 */
[-C--:B0-----:R-:W-:Y:S02]  /*1c50*/  IMAD R12, R7, R10.reuse, RZ ;  /* 0x0000000a070c7224 */ /* 0x081fe400078e02ff */
[----:B------:R-:W-:-:S04]  /*1c60*/  IMAD.WIDE.U32 R160, R167, R10, R4 ;  /* 0x0000000aa7a07225 */ /* 0x000fc800078e0004 */
[----:B------:R-:W-:-:S04]  /*1c70*/  IMAD R5, R167, R11, R12 ;  /* 0x0000000ba7057224 */ /* 0x000fc800078e020c */
[----:B------:R-:W-:Y:S01]  /*1c80*/  IMAD.IADD R169, R161, 0x1, R5 ;  /* 0x00000001a1a97824 */ /* 0x000fe200078e0205 */
[----:B------:R-:W-:Y:S06]  /*1c90*/  @!P0 BRA `(.L_x_30) ;  /* 0x0000005400988947 */ /* 0x000fec0003800000 */
[----:B------:R-:W0:Y:S01]  /*1ca0*/  LDC.64 R14, c[0x0][0x5b8] ;  /* 0x00016e00ff0e7b82 */ /* 0x000e220000000a00 */
[----:B------:R-:W-:-:S07]  /*1cb0*/  ULDC.64 UR4, c[0x0][0x5c0] ;  /* 0x0001700000047ab9 */ /* 0x000fce0000000a00 */
[----:B------:R-:W1:Y:S08]  /*1cc0*/  LDC.64 R164, c[0x0][0x5b0] ;  /* 0x00016c00ffa47b82 */ /* 0x000e700000000a00 */
[----:B------:R-:W2:Y:S01]  /*1cd0*/  LDC.64 R12, c[0x0][0x5a8] ;  /* 0x00016a00ff0c7b82 */ /* 0x000ea20000000a00 */
[-C--:B0-----:R-:W-:Y:S02]  /*1ce0*/  IMAD R4, R21, R14.reuse, RZ ;  /* 0x0000000e15047224 */ /* 0x081fe400078e02ff */
[----:B------:R-:W-:-:S04]  /*1cf0*/  IMAD.WIDE.U32 R162, R23, R14, R8 ;  /* 0x0000000e17a27225 */ /* 0x000fc800078e0008 */
[----:B------:R-:W-:Y:S02]  /*1d00*/  IMAD R159, R23, R15, R4 ;  /* 0x0000000f179f7224 */ /* 0x000fe400078e0204 */
[-C--:B-1----:R-:W-:Y:S02]  /*1d10*/  IMAD R6, R7, R164.reuse, RZ ;  /* 0x000000a407067224 */ /* 0x082fe400078e02ff */
[----:B------:R-:W-:Y:S02]  /*1d20*/  IMAD.IADD R21, R163, 0x1, R159 ;  /* 0x00000001a3157824 */ /* 0x000fe400078e029f */
[----:B------:R-:W-:Y:S02]  /*1d30*/  IMAD.MOV.U32 R20, RZ, RZ, R162 ;  /* 0x000000ffff147224 */ /* 0x000fe400078e00a2 */
[C---:B------:R-:W-:Y:S02]  /*1d40*/  IMAD R161, R167.reuse, R165, R6 ;  /* 0x000000a5a7a17224 */ /* 0x040fe400078e0206 */
[----:B------:R-:W-:-:S04]  /*1d50*/  IMAD.WIDE.U32 R4, R167, R164, R20 ;  /* 0x000000a4a7047225 */ /* 0x000fc800078e0014 */
[----:B------:R-:W-:Y:S01]  /*1d60*/  IMAD.IADD R5, R5, 0x1, R161 ;  /* 0x0000000105057824 */ /* 0x000fe200078e02a1 */
[----:B--2---:R-:W-:-:S04]  /*1d70*/  LEA R6, P0, R4, R12, 0x1 ;  /* 0x0000000c04067211 */ /* 0x004fc800078008ff */
[----:B------:R-:W-:-:S05]  /*1d80*/  LEA.HI.X R7, R4, R13, R5, 0x1, P0 ;  /* 0x0000000d04077211 */ /* 0x000fca00000f0c05 */
[----:B------:R0:W2:Y:S01]  /*1d90*/  @P1 LDG.E.LTC128B.U16 R15, desc[UR36][R6.64] ;  /* 0x00000024060f1981 */ /* 0x0000a2000c1e1520 */
[----:B------:R-:W-:Y:S01]  /*1da0*/  IMAD.WIDE.U32 R156, R167, R164, R8 ;  /* 0x000000a4a79c7225 */ /* 0x000fe200078e0008 */
[----:B------:R-:W-:Y:S03]  /*1db0*/  BSSY B1, `(.L_x_31) ;  /* 0x0000013000017945 */ /* 0x000fe60003800000 */
[----:B------:R-:W-:Y:S02]  /*1dc0*/  IMAD.IADD R157, R161, 0x1, R157 ;  /* 0x00000001a19d7824 */ /* 0x000fe400078e029d */
[----:B------:R-:W-:-:S04]  /*1dd0*/  IMAD.WIDE.U32 R156, R23, R14, R156 ;  /* 0x0000000e179c7225 */ /* 0x000fc800078e009c */
[----:B0-----:R-:W-:Y:S01]  /*1de0*/  IMAD.IADD R7, R159, 0x1, R157 ;  /* 0x000000019f077824 */ /* 0x001fe200078e029d */
[----:B------:R-:W-:Y:S02]  /*1df0*/  LEA R6, P4, R156, R12, 0x1 ;  /* 0x0000000c9c067211 */ /* 0x000fe400078808ff */
[----:B------:R-:W-:Y:S02]  /*1e00*/  SHF.L.U64.HI R157, R164, 0x3, R165 ;  /* 0x00000003a49d7819 */ /* 0x000fe400000102a5 */
[----:B------:R-:W-:Y:S01]  /*1e10*/  LEA.HI.X R7, R156, R13, R7, 0x1, P4 ;  /* 0x0000000d9c077211 */ /* 0x000fe200020f0c07 */
[----:B------:R-:W-:Y:S02]  /*1e20*/  IMAD.SHL.U32 R156, R164, 0x8, RZ ;  /* 0x00000008a49c7824 */ /* 0x000fe400078e00ff */
[----:B--2---:R-:W-:-:S04]  /*1e30*/  IMAD.U32 R4, R15, 0x10000, RZ ;  /* 0x000100000f047824 */ /* 0x004fc800078e00ff */
[----:B------:R-:W-:Y:S01]  /*1e40*/  FMUL R5, R4, R155 ;  /* 0x0000009b04057220 */ /* 0x000fe20000400000 */
[----:B------:R-:W-:-:S03]  /*1e50*/  LEA R4, P0, R160, UR4, 0x1 ;  /* 0x00000004a0047c11 */ /* 0x000fc6000f8008ff */
[----:B------:R-:W-:Y:S01]  /*1e60*/  FFMA R24, R24, R154, R5 ;  /* 0x0000009a18187223 */ /* 0x000fe20000000005 */
[----:B------:R-:W-:Y:S02]  /*1e70*/  LEA.HI.X R5, R160, UR5, R169, 0x1, P0 ;  /* 0x00000005a0057c11 */ /* 0x000fe400080f0ca9 */
[----:B------:R-:W-:Y:S02]  /*1e80*/  ISETP.GT.AND P0, PT, R3, 0x1, PT ;  /* 0x000000010300780c */ /* 0x000fe40003f04270 */
[----:B------:R-:W-:Y:S02]  /*1e90*/  F2FP.BF16.F32.PACK_AB R24, RZ, R24 ;  /* 0x00000018ff18723e */ /* 0x000fe400000010ff */
[----:B------:R-:W-:-:S03]  /*1ea0*/  ISETP.GT.AND P3, PT, R0, RZ, P0 ;  /* 0x000000ff0000720c */ /* 0x000fc60000764270 */
[----:B------:R0:W-:Y:S10]  /*1eb0*/  @P1 STG.E.U16 desc[UR36][R4.64], R24 ;  /* 0x0000001804001986 */ /* 0x0001f4000c101524 */
[----:B------:R-:W-:Y:S05]  /*1ec0*/  @!P3 BRA `(.L_x_32) ;  /* 0x000000000004b947 */ /* 0x000fea0003800000 */
[----:B------:R1:W5:Y:S02]  /*1ed0*/  LDG.E.LTC128B.U16 R15, desc[UR36][R6.64+0x2] ;  /* 0x00000224060f7981 */ /* 0x000364000c1e1520 */
.L_x_32:
[----:B------:R-:W-:Y:S05]  /*1ee0*/  BSYNC B1 ;  /* 0x0000000000017941 */ /* 0x000fea0003800000 */
.L_x_31:
[----:B-----5:R-:W-:Y:S01]  /*1ef0*/  IMAD.U32 R20, R15, 0x10000, RZ ;  /* 0x000100000f147824 */ /* 0x020fe200078e00ff */
[----:B------:R-:W-:Y:S01]  /*1f00*/  ISETP.GT.AND P2, PT, R0, 0x8, P2 ;  /* 0x000000080000780c */ /* 0x000fe20001744270 */
[----:B------:R-:W-:Y:S01]  /*1f10*/  IMAD.WIDE.U32 R156, R167, R164, R156 ;  /* 0x000000a4a79c7225 */ /* 0x000fe200078e009c */
[----:B------:R-:W-:-:S03]  /*1f20*/  PRMT R152, R15, 0x7610, R152 ;  /* 0x000076100f987816 */ /* 0x000fc60000000098 */
[----:B------:R-:W-:Y:S01]  /*1f30*/  FMUL R20, R20, R155 ;  /* 0x0000009b14147220 */ /* 0x000fe20000400000 */
[----:B------:R-:W-:Y:S01]  /*1f40*/  IMAD.IADD R161, R161, 0x1, R157 ;  /* 0x00000001a1a17824 */ /* 0x000fe200078e029d */
[----:B------:R-:W-:Y:S02]  /*1f50*/  IADD3 R162, P1, R162, R156, RZ ;  /* 0x0000009ca2a27210 */ /* 0x000fe40007f3e0ff */
[----:B------:R-:W-:-:S03]  /*1f60*/  FFMA R25, R25, R154, R20 ;  /* 0x0000009a19197223 */ /* 0x000fc60000000014 */
[----:B------:R-:W-:Y:S02]  /*1f70*/  IMAD.X R21, R161, 0x1, R21, P1 ;  /* 0x00000001a1157824 */ /* 0x000fe400008e0615 */
[----:B------:R-:W-:Y:S02]  /*1f80*/  F2FP.BF16.F32.PACK_AB R25, RZ, R25 ;  /* 0x00000019ff19723e */ /* 0x000fe400000010ff */
[C---:B------:R-:W-:Y:S02]  /*1f90*/  LEA R20, P1, R162.reuse, R12, 0x1 ;  /* 0x0000000ca2147211 */ /* 0x040fe400078208ff */
[----:B------:R-:W-:Y:S02]  /*1fa0*/  PRMT R157, R25, 0x7610, R157 ;  /* 0x00007610199d7816 */ /* 0x000fe4000000009d */
[----:B------:R-:W-:-:S03]  /*1fb0*/  LEA.HI.X R21, R162, R13, R21, 0x1, P1 ;  /* 0x0000000da2157211 */ /* 0x000fc600008f0c15 */
[----:B------:R2:W-:Y:S04]  /*1fc0*/  @P3 STG.E.U16 desc[UR36][R4.64+0x2], R157 ;  /* 0x0000029d04003986 */ /* 0x0005e8000c101524 */
[----:B------:R-:W0:Y:S01]  /*1fd0*/  @P2 LDG.E.LTC128B.U16 R152, desc[UR36][R20.64] ;  /* 0x0000002414982981 */ /* 0x000e22000c1e1520 */
[----:B------:R-:W-:Y:S01]  /*1fe0*/  IADD3 R8, P1, R8, R156, RZ ;  /* 0x0000009c08087210 */ /* 0x000fe20007f3e0ff */
[----:B------:R-:W-:Y:S01]  /*1ff0*/  BSSY B1, `(.L_x_33) ;  /* 0x0000011000017945 */ /* 0x000fe20003800000 */
[----:B------:R-:W-:Y:S02]  /*2000*/  SHF.L.U64.HI R11, R10, 0x4, R11 ;  /* 0x000000040a0b7819 */ /* 0x000fe4000001020b */
[----:B------:R-:W-:Y:S01]  /*2010*/  ISETP.GT.AND P0, PT, R0, 0x8, P0 ;  /* 0x000000080000780c */ /* 0x000fe20000704270 */
[----:B------:R-:W-:Y:S01]  /*2020*/  IMAD.X R9, R9, 0x1, R161, P1 ;  /* 0x0000000109097824 */ /* 0x000fe200008e06a1 */
[----:B------:R-:W-:Y:S01]  /*2030*/  LEA R10, P1, R10, R4, 0x4 ;  /* 0x000000040a0a7211 */ /* 0x000fe200078220ff */
[----:B------:R-:W-:-:S04]  /*2040*/  IMAD.WIDE.U32 R14, R23, R14, R8 ;  /* 0x0000000e170e7225 */ /* 0x000fc800078e0008 */
[----:B------:R-:W-:Y:S01]  /*2050*/  IMAD.X R11, R11, 0x1, R5, P1 ;  /* 0x000000010b0b7824 */ /* 0x000fe200008e0605 */
[----:B------:R-:W-:Y:S01]  /*2060*/  LEA R8, P3, R14, R12, 0x1 ;  /* 0x0000000c0e087211 */ /* 0x000fe200078608ff */
[----:B------:R-:W-:-:S05]  /*2070*/  IMAD.IADD R9, R159, 0x1, R15 ;  /* 0x000000019f097824 */ /* 0x000fca00078e020f */
[----:B------:R-:W-:Y:S01]  /*2080*/  LEA.HI.X R9, R14, R13, R9, 0x1, P3 ;  /* 0x0000000d0e097211 */ /* 0x000fe200018f0c09 */
[----:B0-----:R-:W-:-:S04]  /*2090*/  IMAD.U32 R24, R152, 0x10000, RZ ;  /* 0x0001000098187824 */ /* 0x001fc800078e00ff */
[----:B------:R-:W-:-:S04]  /*20a0*/  FMUL R25, R24, R155 ;  /* 0x0000009b18197220 */ /* 0x000fc80000400000 */
[----:B------:R-:W-:-:S05]  /*20b0*/  FFMA R25, R26, R154, R25 ;  /* 0x0000009a1a197223 */ /* 0x000fca0000000019 */
[----:B------:R-:W-:-:S05]  /*20c0*/  F2FP.BF16.F32.PACK_AB R25, RZ, R25 ;  /* 0x00000019ff19723e */ /* 0x000fca00000010ff */
[----:B------:R2:W-:Y:S01]  /*20d0*/  @P2 STG.E.U16 desc[UR36][R10.64], R25 ;  /* 0x000000190a002986 */ /* 0x0005e2000c101524 */
[----:B------:R-:W-:Y:S05]  /*20e0*/  @!P0 BRA `(.L_x_34) ;  /* 0x0000000000048947 */ /* 0x000fea0003800000 */
[----:B------:R0:W5:Y:S02]  /*20f0*/  LDG.E.LTC128B.U16 R152, desc[UR36][R8.64+0x2] ;  /* 0x0000022408987981 */ /* 0x000164000c1e1520 */
.L_x_34:
[----:B------:R-:W-:Y:S05]  /*2100*/  BSYNC B1 ;  /* 0x0000000000017941 */ /* 0x000fea0003800000 */
.L_x_33:
[----:B-----5:R-:W-:Y:S01]  /*2110*/  IMAD.U32 R12, R152, 0x10000, RZ ;  /* 0x00010000980c7824 */ /* 0x020fe200078e00ff */
[----:B------:R-:W-:Y:S01]  /*2120*/  ISETP.GT.AND P1, PT, R3, 0x8, PT ;  /* 0x000000080300780c */ /* 0x000fe20003f24270 */
[----:B------:R-:W-:Y:S02]  /*2130*/  BSSY B1, `(.L_x_35) ;  /* 0x0000008000017945 */ /* 0x000fe40003800000 */
[----:B------:R-:W-:Y:S01]  /*2140*/  FMUL R12, R12, R155 ;  /* 0x0000009b0c0c7220 */ /* 0x000fe20000400000 */
[----:B------:R-:W-:-:S03]  /*2150*/  ISETP.GT.AND P2, PT, R0, RZ, P1 ;  /* 0x000000ff0000720c */ /* 0x000fc60000f44270 */
[----:B------:R-:W-:-:S05]  /*2160*/  FFMA R12, R27, R154, R12 ;  /* 0x0000009a1b0c7223 */ /* 0x000fca000000000c */
[----:B------:R-:W-:-:S05]  /*2170*/  F2FP.BF16.F32.PACK_AB R12, RZ, R12 ;  /* 0x0000000cff0c723e */ /* 0x000fca00000010ff */
[----:B------:R3:W-:Y:S01]  /*2180*/  @P0 STG.E.U16 desc[UR36][R10.64+0x2], R12 ;  /* 0x0000020c0a000986 */ /* 0x0007e2000c101524 */
[----:B------:R-:W-:Y:S05]  /*2190*/  @!P2 BRA `(.L_x_36) ;  /* 0x000000000004a947 */ /* 0x000fea0003800000 */
[----:B------:R4:W5:Y:S02]  /*21a0*/  LDG.E.LTC128B.U16 R152, desc[UR36][R6.64+0x10] ;  /* 0x0000102406987981 */ /* 0x000964000c1e1520 */
.L_x_36:
[----:B------:R-:W-:Y:S05]  /*21b0*/  BSYNC B1 ;  /* 0x0000000000017941 */ /* 0x000fea0003800000 */
.L_x_35:
[----:B---3-5:R-:W-:Y:S01]  /*21c0*/  IMAD.U32 R12, R152, 0x10000, RZ ;  /* 0x00010000980c7824 */ /* 0x028fe200078e00ff */
        /* <DEDUP_REMOVED lines=9> */
.L_x_38:
[----:B------:R-:W-:Y:S05]  /*2260*/  BSYNC B1 ;  /* 0x0000000000017941 */ /* 0x000fea0003800000 */
.L_x_37:
[----:B-----5:R-:W-:Y:S01]  /*2270*/  IMAD.U32 R12, R152, 0x10000, RZ ;  /* 0x00010000980c7824 */ /* 0x020fe200078e00ff */
[----:B------:R-:W-:Y:S01]  /*2280*/  ISETP.GT.AND P1, PT, R0, 0x8, P1 ;  /* 0x000000080000780c */ /* 0x000fe20000f24270 */
[----:B------:R-:W-:Y:S02]  /*2290*/  BSSY B1, `(.L_x_39) ;  /* 0x0000007000017945 */ /* 0x000fe40003800000 */
[----:B------:R-:W-:-:S04]  /*22a0*/  FMUL R12, R12, R155 ;  /* 0x0000009b0c0c7220 */ /* 0x000fc80000400000 */
[----:B------:R-:W-:-:S05]  /*22b0*/  FFMA R12, R29, R154, R12 ;  /* 0x0000009a1d0c7223 */ /* 0x000fca000000000c */
[----:B------:R-:W-:-:S05]  /*22c0*/  F2FP.BF16.F32.PACK_AB R12, RZ, R12 ;  /* 0x0000000cff0c723e */ /* 0x000fca00000010ff */
[----:B------:R0:W-:Y:S01]  /*22d0*/  @P3 STG.E.U16 desc[UR36][R4.64+0x12], R12 ;  /* 0x0000120c04003986 */ /* 0x0001e2000c101524 */
[----:B------:R-:W-:Y:S05]  /*22e0*/  @!P1 BRA `(.L_x_40) ;  /* 0x0000000000049947 */ /* 0x000fea0003800000 */
[----:B------:R0:W5:Y:S02]  /*22f0*/  LDG.E.LTC128B.U16 R152, desc[UR36][R8.64+0x10] ;  /* 0x0000102408987981 */ /* 0x000164000c1e1520 */
.L_x_40:
[----:B------:R-:W-:Y:S05]  /*2300*/  BSYNC B1 ;  /* 0x0000000000017941 */ /* 0x000fea0003800000 */
.L_x_39:
[----:B0----5:R-:W-:Y:S01]  /*2310*/  IMAD.U32 R12, R152, 0x10000, RZ ;  /* 0x00010000980c7824 */ /* 0x021fe200078e00ff */
[----:B------:R-:W-:Y:S01]  /*2320*/  ISETP.GT.AND P0, PT, R0, 0x8, P0 ;  /* 0x000000080000780c */ /* 0x000fe20000704270 */
[----:B------:R-:W-:Y:S02]  /*2330*/  BSSY B1, `(.L_x_41) ;  /* 0x0000007000017945 */ /* 0x000fe40003800000 */
[----:B---3--:R-:W-:-:S04]  /*2340*/  FMUL R13, R12, R155 ;  /* 0x0000009b0c0d7220 */ /* 0x008fc80000400000 */
[----:B------:R-:W-:-:S05]  /*2350*/  FFMA R13, R30, R154, R13 ;  /* 0x0000009a1e0d7223 */ /* 0x000fca000000000d */
[----:B------:R-:W-:-:S05]  /*2360*/  F2FP.BF16.F32.PACK_AB R13, RZ, R13 ;  /* 0x0000000dff0d723e */ /* 0x000fca00000010ff */
[----:B------:R0:W-:Y:S01]  /*2370*/  @P1 STG.E.U16 desc[UR36][R10.64+0x10], R13 ;  /* 0x0000100d0a001986 */ /* 0x0001e2000c101524 */
[----:B------:R-:W-:Y:S05]  /*2380*/  @!P0 BRA `(.L_x_42) ;  /* 0x0000000000048947 */ /* 0x000fea0003800000 */
[----:B------:R3:W5:Y:S02]  /*2390*/  LDG.E.LTC128B.U16 R152, desc[UR36][R8.64+0x12] ;  /* 0x0000122408987981 */ /* 0x000764000c1e1520 */
.L_x_42:
[----:B------:R-:W-:Y:S05]  /*23a0*/  BSYNC B1 ;  /* 0x0000000000017941 */ /* 0x000fea0003800000 */
.L_x_41:
        /* <DEDUP_REMOVED lines=10> */
.L_x_44:
[----:B------:R-:W-:Y:S05]  /*2450*/  BSYNC B1 ;  /* 0x0000000000017941 */ /* 0x000fea0003800000 */
.L_x_43:
[----:B0----5:R-:W-:Y:S01]  /*2460*/  IMAD.U32 R12, R152, 0x10000, RZ ;  /* 0x00010000980c7824 */ /* 0x021fe200078e00ff */
        /* <DEDUP_REMOVED lines=9> */
.L_x_46:
[----:B------:R-:W-:Y:S05]  /*2500*/  BSYNC B1 ;  /* 0x0000000000017941 */ /* 0x000fea0003800000 */
.L_x_45:
        /* <DEDUP_REMOVED lines=9> */
.L_x_48:
[----:B------:R-:W-:Y:S05]  /*25a0*/  BSYNC B1 ;  /* 0x0000000000017941 */ /* 0x000fea0003800000 */
.L_x_47:
[----:B0----5:R-:W-:Y:S01]  /*25b0*/  IMAD.U32 R12, R152, 0x10000, RZ ;  /* 0x00010000980c7824 */ /* 0x021fe200078e00ff */
        /* <DEDUP_REMOVED lines=8> */
.L_x_50:
[----:B------:R-:W-:Y:S05]  /*2640*/  BSYNC B1 ;  /* 0x0000000000017941 */ /* 0x000fea0003800000 */
.L_x_49:
        /* <DEDUP_REMOVED lines=10> */
.L_x_52:
[----:B------:R-:W-:Y:S05]  /*26f0*/  BSYNC B1 ;  /* 0x0000000000017941 */ /* 0x000fea0003800000 */
.L_x_51:
        /* <DEDUP_REMOVED lines=10> */
.L_x_54:
[----:B------:R-:W-:Y:S05]  /*27a0*/  BSYNC B1 ;  /* 0x0000000000017941 */ /* 0x000fea0003800000 */
.L_x_53:
        /* <DEDUP_REMOVED lines=9> */
.L_x_56:
[----:B------:R-:W-:Y:S05]  /*2840*/  BSYNC B1 ;  /* 0x0000000000017941 */ /* 0x000fea0003800000 */
.L_x_55:
        /* <DEDUP_REMOVED lines=9> */
.L_x_58:
[----:B------:R-:W-:Y:S05]  /*28e0*/  BSYNC B1 ;  /* 0x0000000000017941 */ /* 0x000fea0003800000 */
.L_x_57:
        /* <DEDUP_REMOVED lines=10> */
.L_x_60:
[----:B------:R-:W-:Y:S05]  /*2990*/  BSYNC B1 ;  /* 0x0000000000017941 */ /* 0x000fea0003800000 */
.L_x_59:
        /* <DEDUP_REMOVED lines=10> */
.L_x_62:
[----:B------:R-:W-:Y:S05]  /*2a40*/  BSYNC B1 ;  /* 0x0000000000017941 */ /* 0x000fea0003800000 */
.L_x_61:
        /* <DEDUP_REMOVED lines=9> */
.L_x_64:
[----:B------:R-:W-:Y:S05]  /*2ae0*/  BSYNC B1 ;  /* 0x0000000000017941 */ /* 0x000fea0003800000 */
.L_x_63:
        /* <DEDUP_REMOVED lines=9> */
.L_x_66:
[----:B------:R-:W-:Y:S05]  /*2b80*/  BSYNC B1 ;  /* 0x0000000000017941 */ /* 0x000fea0003800000 */
.L_x_65:
        /* <DEDUP_REMOVED lines=10> */
.L_x_68:
[----:B------:R-:W-:Y:S05]  /*2c30*/  BSYNC B1 ;  /* 0x0000000000017941 */ /* 0x000fea0003800000 */
.L_x_67:
        /* <DEDUP_REMOVED lines=10> */
.L_x_70:
[----:B------:R-:W-:Y:S05]  /*2ce0*/  BSYNC B1 ;  /* 0x0000000000017941 */ /* 0x000fea0003800000 */
.L_x_69:
        /* <DEDUP_REMOVED lines=9> */
.L_x_72:
[----:B------:R-:W-:Y:S05]  /*2d80*/  BSYNC B1 ;  /* 0x0000000000017941 */ /* 0x000fea0003800000 */
.L_x_71:
        /* <DEDUP_REMOVED lines=9> */
.L_x_74:
[----:B------:R-:W-:Y:S05]  /*2e20*/  BSYNC B1 ;  /* 0x0000000000017941 */ /* 0x000fea0003800000 */
.L_x_73:
        /* <DEDUP_REMOVED lines=10> */
.L_x_76:
[----:B------:R-:W-:Y:S05]  /*2ed0*/  BSYNC B1 ;  /* 0x0000000000017941 */ /* 0x000fea0003800000 */
.L_x_75:
        /* <DEDUP_REMOVED lines=10> */
.L_x_78:
[----:B------:R-:W-:Y:S05]  /*2f80*/  BSYNC B1 ;  /* 0x0000000000017941 */ /* 0x000fea0003800000 */
.L_x_77:
        /* <DEDUP_REMOVED lines=9> */
.L_x_80:
[----:B------:R-:W-:Y:S05]  /*3020*/  BSYNC B1 ;  /* 0x0000000000017941 */ /* 0x000fea0003800000 */
.L_x_79:
        /* <DEDUP_REMOVED lines=9> */
.L_x_82:
[----:B------:R-:W-:Y:S05]  /*30c0*/  BSYNC B1 ;  /* 0x0000000000017941 */ /* 0x000fea0003800000 */
.L_x_81:
        /* <DEDUP_REMOVED lines=10> */
.L_x_84:
[----:B------:R-:W-:Y:S05]  /*3170*/  BSYNC B1 ;  /* 0x0000000000017941 */ /* 0x000fea0003800000 */
.L_x_83:
        /* <DEDUP_REMOVED lines=10> */
.L_x_86:
[----:B------:R-:W-:Y:S05]  /*3220*/  BSYNC B1 ;  /* 0x0000000000017941 */ /* 0x000fea0003800000 */
.L_x_85:
        /* <DEDUP_REMOVED lines=9> */
.L_x_88:
[----:B------:R-:W-:Y:S05]  /*32c0*/  BSYNC B1 ;  /* 0x0000000000017941 */ /* 0x000fea0003800000 */
.L_x_87:
        /* <DEDUP_REMOVED lines=9> */
.L_x_90:
[----:B------:R-:W-:Y:S05]  /*3360*/  BSYNC B1 ;  /* 0x0000000000017941 */ /* 0x000fea0003800000 */
.L_x_89:
        /* <DEDUP_REMOVED lines=10> */
.L_x_92:
[----:B------:R-:W-:Y:S05]  /*3410*/  BSYNC B1 ;  /* 0x0000000000017941 */ /* 0x000fea0003800000 */
.L_x_91:
        /* <DEDUP_REMOVED lines=10> */
.L_x_94:
[----:B------:R-:W-:Y:S05]  /*34c0*/  BSYNC B1 ;  /* 0x0000000000017941 */ /* 0x000fea0003800000 */
.L_x_93:
        /* <DEDUP_REMOVED lines=9> */
.L_x_96:
[----:B------:R-:W-:Y:S05]  /*3560*/  BSYNC B1 ;  /* 0x0000000000017941 */ /* 0x000fea0003800000 */
.L_x_95:
        /* <DEDUP_REMOVED lines=9> */
.L_x_98:
[----:B------:R-:W-:Y:S05]  /*3600*/  BSYNC B1 ;  /* 0x0000000000017941 */ /* 0x000fea0003800000 */
.L_x_97:
        /* <DEDUP_REMOVED lines=10> */
.L_x_100:
[----:B------:R-:W-:Y:S05]  /*36b0*/  BSYNC B1 ;  /* 0x0000000000017941 */ /* 0x000fea0003800000 */
.L_x_99:
        /* <DEDUP_REMOVED lines=10> */
.L_x_102:
[----:B------:R-:W-:Y:S05]  /*3760*/  BSYNC B1 ;  /* 0x0000000000017941 */ /* 0x000fea0003800000 */
.L_x_101:
        /* <DEDUP_REMOVED lines=9> */
.L_x_104:
[----:B------:R-:W-:Y:S05]  /*3800*/  BSYNC B1 ;  /* 0x0000000000017941 */ /* 0x000fea0003800000 */
.L_x_103:
        /* <DEDUP_REMOVED lines=9> */
.L_x_106:
[----:B------:R-:W-:Y:S05]  /*38a0*/  BSYNC B1 ;  /* 0x0000000000017941 */ /* 0x000fea0003800000 */
.L_x_105:
        /* <DEDUP_REMOVED lines=10> */
.L_x_108:
[----:B------:R-:W-:Y:S05]  /*3950*/  BSYNC B1 ;  /* 0x0000000000017941 */ /* 0x000fea0003800000 */
.L_x_107:
        /* <DEDUP_REMOVED lines=10> */
.L_x_110:
[----:B------:R-:W-:Y:S05]  /*3a00*/  BSYNC B1 ;  /* 0x0000000000017941 */ /* 0x000fea0003800000 */
.L_x_109:
        /* <DEDUP_REMOVED lines=9> */
.L_x_112:
[----:B------:R-:W-:Y:S05]  /*3aa0*/  BSYNC B1 ;  /* 0x0000000000017941 */ /* 0x000fea0003800000 */
.L_x_111:
        /* <DEDUP_REMOVED lines=9> */
.L_x_114:
[----:B------:R-:W-:Y:S05]  /*3b40*/  BSYNC B1 ;  /* 0x0000000000017941 */ /* 0x000fea0003800000 */
.L_x_113:
        /* <DEDUP_REMOVED lines=10> */
.L_x_116:
[----:B------:R-:W-:Y:S05]  /*3bf0*/  BSYNC B1 ;  /* 0x0000000000017941 */ /* 0x000fea0003800000 */
.L_x_115:
        /* <DEDUP_REMOVED lines=10> */
.L_x_118:
[----:B------:R-:W-:Y:S05]  /*3ca0*/  BSYNC B1 ;  /* 0x0000000000017941 */ /* 0x000fea0003800000 */
.L_x_117:
        /* <DEDUP_REMOVED lines=9> */
.L_x_120:
[----:B------:R-:W-:Y:S05]  /*3d40*/  BSYNC B1 ;  /* 0x0000000000017941 */ /* 0x000fea0003800000 */
.L_x_119:
        /* <DEDUP_REMOVED lines=9> */
.L_x_122:
[----:B------:R-:W-:Y:S05]  /*3de0*/  BSYNC B1 ;  /* 0x0000000000017941 */ /* 0x000fea0003800000 */
.L_x_121:
        /* <DEDUP_REMOVED lines=10> */
.L_x_124:
[----:B------:R-:W-:Y:S05]  /*3e90*/  BSYNC B1 ;  /* 0x0000000000017941 */ /* 0x000fea0003800000 */
.L_x_123:
        /* <DEDUP_REMOVED lines=10> */
.L_x_126:
[----:B------:R-:W-:Y:S05]  /*3f40*/  BSYNC B1 ;  /* 0x0000000000017941 */ /* 0x000fea0003800000 */
.L_x_125:
        /* <DEDUP_REMOVED lines=9> */
.L_x_128:
[----:B------:R-:W-:Y:S05]  /*3fe0*/  BSYNC B1 ;  /* 0x0000000000017941 */ /* 0x000fea0003800000 */
.L_x_127:
        /* <DEDUP_REMOVED lines=9> */
.L_x_130:
[----:B------:R-:W-:Y:S05]  /*4080*/  BSYNC B1 ;  /* 0x0000000000017941 */ /* 0x000fea0003800000 */
.L_x_129:
        /* <DEDUP_REMOVED lines=10> */
.L_x_132:
[----:B------:R-:W-:Y:S05]  /*4130*/  BSYNC B1 ;  /* 0x0000000000017941 */ /* 0x000fea0003800000 */
.L_x_131:
        /* <DEDUP_REMOVED lines=10> */
.L_x_134:
[----:B------:R-:W-:Y:S05]  /*41e0*/  BSYNC B1 ;  /* 0x0000000000017941 */ /* 0x000fea0003800000 */
.L_x_133:
        /* <DEDUP_REMOVED lines=9> */
.L_x_136:
[----:B------:R-:W-:Y:S05]  /*4280*/  BSYNC B1 ;  /* 0x0000000000017941 */ /* 0x000fea0003800000 */
.L_x_135:
        /* <DEDUP_REMOVED lines=9> */
.L_x_138:
[----:B------:R-:W-:Y:S05]  /*4320*/  BSYNC B1 ;  /* 0x0000000000017941 */ /* 0x000fea0003800000 */
.L_x_137:
        /* <DEDUP_REMOVED lines=10> */
.L_x_140:
[----:B------:R-:W-:Y:S05]  /*43d0*/  BSYNC B1 ;  /* 0x0000000000017941 */ /* 0x000fea0003800000 */
.L_x_139:
        /* <DEDUP_REMOVED lines=10> */
.L_x_142:
[----:B------:R-:W-:Y:S05]  /*4480*/  BSYNC B1 ;  /* 0x0000000000017941 */ /* 0x000fea0003800000 */
.L_x_141:
        /* <DEDUP_REMOVED lines=9> */
.L_x_144:
[----:B------:R-:W-:Y:S05]  /*4520*/  BSYNC B1 ;  /* 0x0000000000017941 */ /* 0x000fea0003800000 */
.L_x_143:
        /* <DEDUP_REMOVED lines=9> */
.L_x_146:
[----:B------:R-:W-:Y:S05]  /*45c0*/  BSYNC B1 ;  /* 0x0000000000017941 */ /* 0x000fea0003800000 */
.L_x_145:
        /* <DEDUP_REMOVED lines=10> */
.L_x_148:
[----:B------:R-:W-:Y:S05]  /*4670*/  BSYNC B1 ;  /* 0x0000000000017941 */ /* 0x000fea0003800000 */
.L_x_147:
        /* <DEDUP_REMOVED lines=10> */
.L_x_150:
[----:B------:R-:W-:Y:S05]  /*4720*/  BSYNC B1 ;  /* 0x0000000000017941 */ /* 0x000fea0003800000 */
.L_x_149:
        /* <DEDUP_REMOVED lines=9> */
.L_x_152:
[----:B------:R-:W-:Y:S05]  /*47c0*/  BSYNC B1 ;  /* 0x0000000000017941 */ /* 0x000fea0003800000 */
.L_x_151:
        /* <DEDUP_REMOVED lines=9> */
.L_x_154:
[----:B------:R-:W-:Y:S05]  /*4860*/  BSYNC B1 ;  /* 0x0000000000017941 */ /* 0x000fea0003800000 */
.L_x_153:
        /* <DEDUP_REMOVED lines=10> */
.L_x_156:
[----:B------:R-:W-:Y:S05]  /*4910*/  BSYNC B1 ;  /* 0x0000000000017941 */ /* 0x000fea0003800000 */
.L_x_155:
        /* <DEDUP_REMOVED lines=10> */
.L_x_158:
[----:B------:R-:W-:Y:S05]  /*49c0*/  BSYNC B1 ;  /* 0x0000000000017941 */ /* 0x000fea0003800000 */
.L_x_157:
        /* <DEDUP_REMOVED lines=9> */
.L_x_160:
[----:B------:R-:W-:Y:S05]  /*4a60*/  BSYNC B1 ;  /* 0x0000000000017941 */ /* 0x000fea0003800000 */
.L_x_159:
        /* <DEDUP_REMOVED lines=9> */
.L_x_162:
[----:B------:R-:W-:Y:S05]  /*4b00*/  BSYNC B1 ;  /* 0x0000000000017941 */ /* 0x000fea0003800000 */
.L_x_161:
        /* <DEDUP_REMOVED lines=10> */
.L_x_164:
[----:B------:R-:W-:Y:S05]  /*4bb0*/  BSYNC B1 ;  /* 0x0000000000017941 */ /* 0x000fea0003800000 */
.L_x_163:
        /* <DEDUP_REMOVED lines=10> */
.L_x_166:
[----:B------:R-:W-:Y:S05]  /*4c60*/  BSYNC B1 ;  /* 0x0000000000017941 */ /* 0x000fea0003800000 */
.L_x_165:
        /* <DEDUP_REMOVED lines=9> */
.L_x_168:
[----:B------:R-:W-:Y:S05]  /*4d00*/  BSYNC B1 ;  /* 0x0000000000017941 */ /* 0x000fea0003800000 */
.L_x_167:
        /* <DEDUP_REMOVED lines=9> */
.L_x_170:
[----:B------:R-:W-:Y:S05]  /*4da0*/  BSYNC B1 ;  /* 0x0000000000017941 */ /* 0x000fea0003800000 */
.L_x_169:
        /* <DEDUP_REMOVED lines=10> */
.L_x_172:
[----:B------:R-:W-:Y:S05]  /*4e50*/  BSYNC B1 ;  /* 0x0000000000017941 */ /* 0x000fea0003800000 */
.L_x_171:
        /* <DEDUP_REMOVED lines=10> */
.L_x_174:
[----:B------:R-:W-:Y:S05]  /*4f00*/  BSYNC B1 ;  /* 0x0000000000017941 */ /* 0x000fea0003800000 */
.L_x_173:
        /* <DEDUP_REMOVED lines=9> */
.L_x_176:
[----:B------:R-:W-:Y:S05]  /*4fa0*/  BSYNC B1 ;  /* 0x0000000000017941 */ /* 0x000fea0003800000 */
.L_x_175:
        /* <DEDUP_REMOVED lines=9> */
.L_x_178:
[----:B------:R-:W-:Y:S05]  /*5040*/  BSYNC B1 ;  /* 0x0000000000017941 */ /* 0x000fea0003800000 */
.L_x_177:
        /* <DEDUP_REMOVED lines=10> */
.L_x_180:
[----:B------:R-:W-:Y:S05]  /*50f0*/  BSYNC B1 ;  /* 0x0000000000017941 */ /* 0x000fea0003800000 */
.L_x_179:
        /* <DEDUP_REMOVED lines=10> */
.L_x_182:
[----:B------:R-:W-:Y:S05]  /*51a0*/  BSYNC B1 ;  /* 0x0000000000017941 */ /* 0x000fea0003800000 */
.L_x_181:
        /* <DEDUP_REMOVED lines=9> */
.L_x_184:
[----:B------:R-:W-:Y:S05]  /*5240*/  BSYNC B1 ;  /* 0x0000000000017941 */ /* 0x000fea0003800000 */
.L_x_183:
        /* <DEDUP_REMOVED lines=9> */
.L_x_186:
[----:B------:R-:W-:Y:S05]  /*52e0*/  BSYNC B1 ;  /* 0x0000000000017941 */ /* 0x000fea0003800000 */
.L_x_185:
        /* <DEDUP_REMOVED lines=10> */
.L_x_188:
[----:B------:R-:W-:Y:S05]  /*5390*/  BSYNC B1 ;  /* 0x0000000000017941 */ /* 0x000fea0003800000 */
.L_x_187:
        /* <DEDUP_REMOVED lines=10> */
.L_x_190:
[----:B------:R-:W-:Y:S05]  /*5440*/  BSYNC B1 ;  /* 0x0000000000017941 */ /* 0x000fea0003800000 */
.L_x_189:
        /* <DEDUP_REMOVED lines=9> */
.L_x_192:
[----:B------:R-:W-:Y:S05]  /*54e0*/  BSYNC B1 ;  /* 0x0000000000017941 */ /* 0x000fea0003800000 */
.L_x_191:
        /* <DEDUP_REMOVED lines=9> */
.L_x_194:
[----:B------:R-:W-:Y:S05]  /*5580*/  BSYNC B1 ;  /* 0x0000000000017941 */ /* 0x000fea0003800000 */
.L_x_193:
        /* <DEDUP_REMOVED lines=10> */
.L_x_196:
[----:B------:R-:W-:Y:S05]  /*5630*/  BSYNC B1 ;  /* 0x0000000000017941 */ /* 0x000fea0003800000 */
.L_x_195:
        /* <DEDUP_REMOVED lines=10> */
.L_x_198:
[----:B------:R-:W-:Y:S05]  /*56e0*/  BSYNC B1 ;  /* 0x0000000000017941 */ /* 0x000fea0003800000 */
.L_x_197:
        /* <DEDUP_REMOVED lines=9> */
.L_x_200:
[----:B------:R-:W-:Y:S05]  /*5780*/  BSYNC B1 ;  /* 0x0000000000017941 */ /* 0x000fea0003800000 */
.L_x_199:
        /* <DEDUP_REMOVED lines=9> */
.L_x_202:
[----:B------:R-:W-:Y:S05]  /*5820*/  BSYNC B1 ;  /* 0x0000000000017941 */ /* 0x000fea0003800000 */
.L_x_201:
        /* <DEDUP_REMOVED lines=10> */
.L_x_204:
[----:B------:R-:W-:Y:S05]  /*58d0*/  BSYNC B1 ;  /* 0x0000000000017941 */ /* 0x000fea0003800000 */
.L_x_203:
        /* <DEDUP_REMOVED lines=10> */
.L_x_206:
[----:B------:R-:W-:Y:S05]  /*5980*/  BSYNC B1 ;  /* 0x0000000000017941 */ /* 0x000fea0003800000 */
.L_x_205:
        /* <DEDUP_REMOVED lines=9> */
.L_x_208:
[----:B------:R-:W-:Y:S05]  /*5a20*/  BSYNC B1 ;  /* 0x0000000000017941 */ /* 0x000fea0003800000 */
.L_x_207:
        /* <DEDUP_REMOVED lines=9> */
.L_x_210:
[----:B------:R-:W-:Y:S05]  /*5ac0*/  BSYNC B1 ;  /* 0x0000000000017941 */ /* 0x000fea0003800000 */
.L_x_209:
        /* <DEDUP_REMOVED lines=10> */
.L_x_212:
[----:B------:R-:W-:Y:S05]  /*5b70*/  BSYNC B1 ;  /* 0x0000000000017941 */ /* 0x000fea0003800000 */
.L_x_211:
        /* <DEDUP_REMOVED lines=10> */
.L_x_214:
[----:B------:R-:W-:Y:S05]  /*5c20*/  BSYNC B1 ;  /* 0x0000000000017941 */ /* 0x000fea0003800000 */
.L_x_213:
        /* <DEDUP_REMOVED lines=9> */
.L_x_216:
[----:B------:R-:W-:Y:S05]  /*5cc0*/  BSYNC B1 ;  /* 0x0000000000017941 */ /* 0x000fea0003800000 */
.L_x_215:
        /* <DEDUP_REMOVED lines=9> */
.L_x_218:
[----:B------:R-:W-:Y:S05]  /*5d60*/  BSYNC B1 ;  /* 0x0000000000017941 */ /* 0x000fea0003800000 */
.L_x_217:
        /* <DEDUP_REMOVED lines=10> */
.L_x_220:
[----:B------:R-:W-:Y:S05]  /*5e10*/  BSYNC B1 ;  /* 0x0000000000017941 */ /* 0x000fea0003800000 */
.L_x_219:
        /* <DEDUP_REMOVED lines=10> */
.L_x_222:
[----:B------:R-:W-:Y:S05]  /*5ec0*/  BSYNC B1 ;  /* 0x0000000000017941 */ /* 0x000fea0003800000 */
.L_x_221:
        /* <DEDUP_REMOVED lines=9> */
.L_x_224:
[----:B------:R-:W-:Y:S05]  /*5f60*/  BSYNC B1 ;  /* 0x0000000000017941 */ /* 0x000fea0003800000 */
.L_x_223:
        /* <DEDUP_REMOVED lines=9> */
.L_x_226:
[----:B------:R-:W-:Y:S05]  /*6000*/  BSYNC B1 ;  /* 0x0000000000017941 */ /* 0x000fea0003800000 */
.L_x_225:
        /* <DEDUP_REMOVED lines=10> */
.L_x_228:
[----:B------:R-:W-:Y:S05]  /*60b0*/  BSYNC B1 ;  /* 0x0000000000017941 */ /* 0x000fea0003800000 */
.L_x_227:
        /* <DEDUP_REMOVED lines=10> */
.L_x_230:
[----:B------:R-:W-:Y:S05]  /*6160*/  BSYNC B1 ;  /* 0x0000000000017941 */ /* 0x000fea0003800000 */
.L_x_229:
        /* <DEDUP_REMOVED lines=9> */
.L_x_232:
[----:B------:R-:W-:Y:S05]  /*6200*/  BSYNC B1 ;  /* 0x0000000000017941 */ /* 0x000fea0003800000 */
.L_x_231:
        /* <DEDUP_REMOVED lines=9> */
.L_x_234:
[----:B------:R-:W-:Y:S05]  /*62a0*/  BSYNC B1 ;  /* 0x0000000000017941 */ /* 0x000fea0003800000 */
.L_x_233:
        /* <DEDUP_REMOVED lines=10> */
.L_x_236:
[----:B------:R-:W-:Y:S05]  /*6350*/  BSYNC B1 ;  /* 0x0000000000017941 */ /* 0x000fea0003800000 */
.L_x_235:
        /* <DEDUP_REMOVED lines=10> */
.L_x_238:
[----:B------:R-:W-:Y:S05]  /*6400*/  BSYNC B1 ;  /* 0x0000000000017941 */ /* 0x000fea0003800000 */
.L_x_237:
        /* <DEDUP_REMOVED lines=9> */
.L_x_240:
[----:B------:R-:W-:Y:S05]  /*64a0*/  BSYNC B1 ;  /* 0x0000000000017941 */ /* 0x000fea0003800000 */
.L_x_239:
        /* <DEDUP_REMOVED lines=9> */
.L_x_242:
[----:B------:R-:W-:Y:S05]  /*6540*/  BSYNC B1 ;  /* 0x0000000000017941 */ /* 0x000fea0003800000 */
.L_x_241:
        /* <DEDUP_REMOVED lines=10> */
.L_x_244:
[----:B------:R-:W-:Y:S05]  /*65f0*/  BSYNC B1 ;  /* 0x0000000000017941 */ /* 0x000fea0003800000 */
.L_x_243:
        /* <DEDUP_REMOVED lines=10> */
.L_x_246:
[----:B------:R-:W-:Y:S05]  /*66a0*/  BSYNC B1 ;  /* 0x0000000000017941 */ /* 0x000fea0003800000 */
.L_x_245:
        /* <DEDUP_REMOVED lines=9> */
.L_x_248:
[----:B------:R-:W-:Y:S05]  /*6740*/  BSYNC B1 ;  /* 0x0000000000017941 */ /* 0x000fea0003800000 */
.L_x_247:
        /* <DEDUP_REMOVED lines=9> */
.L_x_250:
[----:B------:R-:W-:Y:S05]  /*67e0*/  BSYNC B1 ;  /* 0x0000000000017941 */ /* 0x000fea0003800000 */
.L_x_249:
        /* <DEDUP_REMOVED lines=10> */
.L_x_252:
[----:B------:R-:W-:Y:S05]  /*6890*/  BSYNC B1 ;  /* 0x0000000000017941 */ /* 0x000fea0003800000 */
.L_x_251:
        /* <DEDUP_REMOVED lines=10> */
.L_x_254:
[----:B------:R-:W-:Y:S05]  /*6940*/  BSYNC B1 ;  /* 0x0000000000017941 */ /* 0x000fea0003800000 */
.L_x_253:
        /* <DEDUP_REMOVED lines=9> */
.L_x_256:
[----:B------:R-:W-:Y:S05]  /*69e0*/  BSYNC B1 ;  /* 0x0000000000017941 */ /* 0x000fea0003800000 */
.L_x_255:
        /* <DEDUP_REMOVED lines=9> */
.L_x_258:
[----:B------:R-:W-:Y:S05]  /*6a80*/  BSYNC B1 ;  /* 0x0000000000017941 */ /* 0x000fea0003800000 */
.L_x_257:
        /* <DEDUP_REMOVED lines=10> */
.L_x_260:
[----:B------:R-:W-:Y:S05]  /*6b30*/  BSYNC B1 ;  /* 0x0000000000017941 */ /* 0x000fea0003800000 */
.L_x_259:
        /* <DEDUP_REMOVED lines=10> */
.L_x_262:
[----:B------:R-:W-:Y:S05]  /*6be0*/  BSYNC B1 ;  /* 0x0000000000017941 */ /* 0x000fea0003800000 */
.L_x_261:
        /* <DEDUP_REMOVED lines=9> */
.L_x_264:
[----:B------:R-:W-:Y:S05]  /*6c80*/  BSYNC B1 ;  /* 0x0000000000017941 */ /* 0x000fea0003800000 */
.L_x_263:
        /* <DEDUP_REMOVED lines=9> */
.L_x_266:
[----:B------:R-:W-:Y:S05]  /*6d20*/  BSYNC B1 ;  /* 0x0000000000017941 */ /* 0x000fea0003800000 */
.L_x_265:
        /* <DEDUP_REMOVED lines=10> */
.L_x_268:
[----:B------:R-:W-:Y:S05]  /*6dd0*/  BSYNC B1 ;  /* 0x0000000000017941 */ /* 0x000fea0003800000 */
.L_x_267:
        /* <DEDUP_REMOVED lines=10> */
.L_x_270:
[----:B------:R-:W-:Y:S05]  /*6e80*/  BSYNC B1 ;  /* 0x0000000000017941 */ /* 0x000fea0003800000 */
.L_x_269:
        /* <DEDUP_REMOVED lines=9> */
.L_x_272:
[----:B------:R-:W-:Y:S05]  /*6f20*/  BSYNC B1 ;  /* 0x0000000000017941 */ /* 0x000fea0003800000 */
.L_x_271:
        /* <DEDUP_REMOVED lines=9> */
.L_x_274:
[----:B------:R-:W-:Y:S05]  /*6fc0*/  BSYNC B1 ;  /* 0x0000000000017941 */ /* 0x000fea0003800000 */
.L_x_273:
        /* <DEDUP_REMOVED lines=10> */
.L_x_276:
[----:B------:R-:W-:Y:S05]  /*7070*/  BSYNC B1 ;  /* 0x0000000000017941 */ /* 0x000fea0003800000 */
.L_x_275:
        /* <DEDUP_REMOVED lines=10> */
.L_x_278:
[----:B------:R-:W-:Y:S05]  /*7120*/  BSYNC B1 ;  /* 0x0000000000017941 */ /* 0x000fea0003800000 */
.L_x_277:
[----:B01--45:R-:W-:Y:S01]  /*7130*/  IMAD.U32 R6, R152, 0x10000, RZ ;  /* 0x0001000098067824 */ /* 0x033fe200078e00ff */
        /* <DEDUP_REMOVED lines=8> */
.L_x_280:
[----:B------:R-:W-:Y:S05]  /*71c0*/  BSYNC B1 ;  /* 0x0000000000017941 */ /* 0x000fea0003800000 */
.L_x_279:
[----:B0-2--5:R-:W-:Y:S01]  /*71d0*/  IMAD.U32 R4, R152, 0x10000, RZ ;  /* 0x0001000098047824 */ /* 0x025fe200078e00ff */
[----:B------:R-:W-:Y:S01]  /*71e0*/  ISETP.GT.AND P0, PT, R0, 0x8, P0 ;  /* 0x000000080000780c */ /* 0x000fe20000704270 */
[----:B------:R-:W-:Y:S01]  /*71f0*/  @P1 IMAD.MOV.U32 R5, RZ, RZ, R11 ;  /* 0x000000ffff051224 */ /* 0x000fe200078e000b */
[----:B------:R-:W-:Y:S01]  /*7200*/  BSSY B1, `(.L_x_281) ;  /* 0x0000008000017945 */ /* 0x000fe20003800000 */
[----:B------:R-:W-:Y:S01]  /*7210*/  FMUL R3, R4, R155 ;  /* 0x0000009b04037220 */ /* 0x000fe20000400000 */
[----:B------:R-:W-:-:S03]  /*7220*/  @P1 IMAD.MOV.U32 R4, RZ, RZ, R10 ;  /* 0x000000ffff041224 */ /* 0x000fc600078e000a */
[----:B------:R-:W-:-:S05]  /*7230*/  FFMA R3, R150, R154, R3 ;  /* 0x0000009a96037223 */ /* 0x000fca0000000003 */
[----:B------:R-:W-:-:S05]  /*7240*/  F2FP.BF16.F32.PACK_AB R3, RZ, R3 ;  /* 0x00000003ff03723e */ /* 0x000fca00000010ff */
[----:B------:R0:W-:Y:S01]  /*7250*/  @P1 STG.E.U16 desc[UR36][R4.64+0x1f0], R3 ;  /* 0x0001f00304001986 */ /* 0x0001e2000c101524 */
[----:B------:R-:W-:Y:S05]  /*7260*/  @!P0 BRA `(.L_x_282) ;  /* 0x0000000000048947 */ /* 0x000fea0003800000 */
[----:B------:R2:W5:Y:S02]  /*7270*/  LDG.E.LTC128B.U16 R152, desc[UR36][R8.64+0x1f2] ;  /* 0x0001f22408987981 */ /* 0x000564000c1e1520 */
.L_x_282:
[----:B------:R-:W-:Y:S05]  /*7280*/  BSYNC B1 ;  /* 0x0000000000017941 */ /* 0x000fea0003800000 */
.L_x_281:
[----:B------:R-:W-:Y:S05]  /*7290*/  @!P0 BRA `(.L_x_283) ;  /* 0x0000002400308947 */ /* 0x000fea0003800000 */
[----:B-----5:R-:W-:-:S04]  /*72a0*/  IMAD.U32 R152, R152, 0x10000, RZ ;  /* 0x0001000098987824 */ /* 0x020fc800078e00ff */
[----:B------:R-:W-:-:S04]  /*72b0*/  FMUL R152, R152, R155 ;  /* 0x0000009b98987220 */ /* 0x000fc80000400000 */
[----:B------:R-:W-:-:S05]  /*72c0*/  FFMA R152, R151, R154, R152 ;  /* 0x0000009a97987223 */ /* 0x000fca0000000098 */
[----:B------:R-:W-:-:S05]  /*72d0*/  F2FP.BF16.F32.PACK_AB R152, RZ, R152 ;  /* 0x00000098ff98723e */ /* 0x000fca00000010ff */
[----:B------:R4:W-:Y:S01]  /*72e0*/  STG.E.U16 desc[UR36][R10.64+0x1f2], R152 ;  /* 0x0001f2980a007986 */ /* 0x0009e2000c101524 */
[----:B------:R-:W-:Y:S05]  /*72f0*/  BRA `(.L_x_283) ;  /* 0x0000002400187947 */ /* 0x000fea0003800000 */
.L_x_30:
[----:B------:R-:W-:Y:S01]  /*7300*/  ISETP.GT.AND P0, PT, R3, 0x1, PT ;  /* 0x000000010300780c */ /* 0x000fe20003f04270 */
[----:B------:R-:W-:Y:S01]  /*7310*/  ULDC.64 UR4, c[0x0][0x5c0] ;  /* 0x0001700000047ab9 */ /* 0x000fe20000000a00 */
[-C--:B------:R-:W-:Y:S01]  /*7320*/  FMUL R24, R24, R154.reuse ;  /* 0x0000009a18187220 */ /* 0x080fe20000400000 */
[-C--:B------:R-:W-:Y:S01]  /*7330*/  FMUL R25, R25, R154.reuse ;  /* 0x0000009a19197220 */ /* 0x080fe20000400000 */
[----:B------:R-:W-:Y:S01]  /*7340*/  ISETP.GT.AND P3, PT, R0, RZ, P0 ;  /* 0x000000ff0000720c */ /* 0x000fe20000764270 */
[-C--:B------:R-:W-:Y:S01]  /*7350*/  FMUL R26, R26, R154.reuse ;  /* 0x0000009a1a1a7220 */ /* 0x080fe20000400000 */
[----:B------:R-:W-:Y:S01]  /*7360*/  LEA R4, P4, R160, UR4, 0x1 ;  /* 0x00000004a0047c11 */ /* 0x000fe2000f8808ff */
[----:B------:R-:W-:Y:S01]  /*7370*/  FMUL R27, R27, R154 ;  /* 0x0000009a1b1b7220 */ /* 0x000fe20000400000 */
[----:B------:R-:W-:Y:S01]  /*7380*/  F2FP.BF16.F32.PACK_AB R24, RZ, R24 ;  /* 0x00000018ff18723e */ /* 0x000fe200000010ff */
[-C--:B------:R-:W-:Y:S01]  /*7390*/  FMUL R28, R28, R154.reuse ;  /* 0x0000009a1c1c7220 */ /* 0x080fe20000400000 */
[----:B------:R-:W-:Y:S01]  /*73a0*/  LEA.HI.X R5, R160, UR5, R169, 0x1, P4 ;  /* 0x00000005a0057c11 */ /* 0x000fe2000a0f0ca9 */
[-C--:B------:R-:W-:Y:S01]  /*73b0*/  FMUL R29, R29, R154.reuse ;  /* 0x0000009a1d1d7220 */ /* 0x080fe20000400000 */
[----:B------:R-:W-:Y:S01]  /*73c0*/  F2FP.BF16.F32.PACK_AB R25, RZ, R25 ;  /* 0x00000019ff19723e */ /* 0x000fe200000010ff */
[-C--:B------:R-:W-:Y:S01]  /*73d0*/  FMUL R30, R30, R154.reuse ;  /* 0x0000009a1e1e7220 */ /* 0x080fe20000400000 */
[----:B------:R-:W-:Y:S01]  /*73e0*/  SHF.L.U64.HI R11, R10, 0x4, R11 ;  /* 0x000000040a0b7819 */ /* 0x000fe2000001020b */
[----:B------:R-:W-:Y:S01]  /*73f0*/  @P1 STG.E.U16 desc[UR36][R4.64], R24 ;  /* 0x0000001804001986 */ /* 0x000fe2000c101524 */
[----:B------:R-:W-:Y:S01]  /*7400*/  ISETP.GT.AND P1, PT, R3, 0x8, PT ;  /* 0x000000080300780c */ /* 0x000fe20003f24270 */
[----:B------:R-:W-:Y:S01]  /*7410*/  FMUL R31, R31, R154 ;  /* 0x0000009a1f1f7220 */ /* 0x000fe20000400000 */
[----:B------:R-:W-:Y:S01]  /*7420*/  ISETP.GT.AND P4, PT, R0, 0x8, P0 ;  /* 0x000000080000780c */ /* 0x000fe20000784270 */
[----:B------:R-:W-:Y:S01]  /*7430*/  @P3 STG.E.U16 desc[UR36][R4.64+0x2], R25 ;  /* 0x0000021904003986 */ /* 0x000fe2000c101524 */
[----:B------:R-:W-:Y:S01]  /*7440*/  LEA R6, P3, R10, R4, 0x4 ;  /* 0x000000040a067211 */ /* 0x000fe200078620ff */
[-C--:B------:R-:W-:Y:S01]  /*7450*/  FMUL R32, R32, R154.reuse ;  /* 0x0000009a20207220 */ /* 0x080fe20000400000 */
[C---:B------:R-:W-:Y:S01]  /*7460*/  ISETP.GT.AND P2, PT, R0.reuse, 0x8, P2 ;  /* 0x000000080000780c */ /* 0x040fe20001744270 */
[-C--:B------:R-:W-:Y:S01]  /*7470*/  FMUL R33, R33, R154.reuse ;  /* 0x0000009a21217220 */ /* 0x080fe20000400000 */
[----:B------:R-:W-:Y:S01]  /*7480*/  ISETP.GT.AND P0, PT, R3, 0x9, PT ;  /* 0x000000090300780c */ /* 0x000fe20003f04270 */
[----:B------:R-:W-:Y:S01]  /*7490*/  IMAD.X R7, R11, 0x1, R5, P3 ;  /* 0x000000010b077824 */ /* 0x000fe200018e0605 */
[----:B------:R-:W-:Y:S01]  /*74a0*/  ISETP.GT.AND P5, PT, R0, RZ, P1 ;  /* 0x000000ff0000720c */ /* 0x000fe20000fa4270 */
[-C--:B------:R-:W-:Y:S01]  /*74b0*/  FMUL R34, R34, R154.reuse ;  /* 0x0000009a22227220 */ /* 0x080fe20000400000 */
[----:B------:R-:W-:Y:S01]  /*74c0*/  ISETP.GT.AND P3, PT, R0, RZ, P0 ;  /* 0x000000ff0000720c */ /* 0x000fe20000764270 */
[----:B------:R-:W-:Y:S01]  /*74d0*/  FMUL R35, R35, R154 ;  /* 0x0000009a23237220 */ /* 0x000fe20000400000 */
[----:B------:R-:W-:Y:S01]  /*74e0*/  F2FP.BF16.F32.PACK_AB R26, RZ, R26 ;  /* 0x0000001aff1a723e */ /* 0x000fe200000010ff */
[-C--:B------:R-:W-:Y:S01]  /*74f0*/  FMUL R36, R36, R154.reuse ;  /* 0x0000009a24247220 */ /* 0x080fe20000400000 */
[----:B------:R-:W-:Y:S01]  /*7500*/  F2FP.BF16.F32.PACK_AB R27, RZ, R27 ;  /* 0x0000001bff1b723e */ /* 0x000fe200000010ff */
[----:B------:R-:W-:Y:S01]  /*7510*/  FMUL R37, R37, R154 ;  /* 0x0000009a25257220 */ /* 0x000fe20000400000 */
[----:B------:R-:W-:Y:S01]  /*7520*/  F2FP.BF16.F32.PACK_AB R28, RZ, R28 ;  /* 0x0000001cff1c723e */ /* 0x000fe200000010ff */
[----:B------:R-:W-:Y:S01]  /*7530*/  @P2 STG.E.U16 desc[UR36][R6.64], R26 ;  /* 0x0000001a06002986 */ /* 0x000fe2000c101524 */
[----:B------:R-:W-:Y:S01]  /*7540*/  F2FP.BF16.F32.PACK_AB R29, RZ, R29 ;  /* 0x0000001dff1d723e */ /* 0x000fe200000010ff */
[-C--:B------:R-:W-:Y:S01]  /*7550*/  FMUL R38, R38, R154.reuse ;  /* 0x0000009a26267220 */ /* 0x080fe20000400000 */
[C---:B------:R-:W-:Y:S01]  /*7560*/  ISETP.GT.AND P2, PT, R0.reuse, 0x8, P1 ;  /* 0x000000080000780c */ /* 0x040fe20000f44270 */
[----:B------:R-:W-:Y:S01]  /*7570*/  @P4 STG.E.U16 desc[UR36][R6.64+0x2], R27 ;  /* 0x0000021b06004986 */ /* 0x000fe2000c101524 */
[----:B------:R-:W-:Y:S01]  /*7580*/  ISETP.GT.AND P1, PT, R3, 0x10, PT ;  /* 0x000000100300780c */ /* 0x000fe20003f24270 */
[----:B------:R-:W-:Y:S01]  /*7590*/  FMUL R39, R39, R154 ;  /* 0x0000009a27277220 */ /* 0x000fe20000400000 */
[----:B------:R-:W-:Y:S01]  /*75a0*/  F2FP.BF16.F32.PACK_AB R30, RZ, R30 ;  /* 0x0000001eff1e723e */ /* 0x000fe200000010ff */
[----:B------:R-:W-:Y:S01]  /*75b0*/  @P5 STG.E.U16 desc[UR36][R4.64+0x10], R28 ;  /* 0x0000101c04005986 */ /* 0x000fe2000c101524 */
[----:B------:R-:W-:Y:S01]  /*75c0*/  ISETP.GT.AND P4, PT, R0, RZ, P1 ;  /* 0x000000ff0000720c */ /* 0x000fe20000f84270 */
[-C--:B------:R-:W-:Y:S01]  /*75d0*/  FMUL R40, R40, R154.reuse ;  /* 0x0000009a28287220 */ /* 0x080fe20000400000 */
[----:B------:R-:W-:Y:S01]  /*75e0*/  F2FP.BF16.F32.PACK_AB R31, RZ, R31 ;  /* 0x0000001fff1f723e */ /* 0x000fe200000010ff */
[----:B------:R-:W-:Y:S01]  /*75f0*/  @P3 STG.E.U16 desc[UR36][R4.64+0x12], R29 ;  /* 0x0000121d04003986 */ /* 0x000fe2000c101524 */
[----:B------:R-:W-:Y:S01]  /*7600*/  ISETP.GT.AND P3, PT, R0, 0x8, P0 ;  /* 0x000000080000780c */ /* 0x000fe20000764270 */
[----:B------:R-:W-:Y:S01]  /*7610*/  FMUL R41, R41, R154 ;  /* 0x0000009a29297220 */ /* 0x000fe20000400000 */
[----:B------:R-:W-:Y:S01]  /*7620*/  ISETP.GT.AND P0, PT, R3, 0x11, PT ;  /* 0x000000110300780c */ /* 0x000fe20003f04270 */
[----:B------:R-:W-:Y:S01]  /*7630*/  @P2 STG.E.U16 desc[UR36][R6.64+0x10], R30 ;  /* 0x0000101e06002986 */ /* 0x000fe2000c101524 */
[----:B------:R-:W-:Y:S01]  /*7640*/  F2FP.BF16.F32.PACK_AB R32, RZ, R32 ;  /* 0x00000020ff20723e */ /* 0x000fe200000010ff */
[-C--:B------:R-:W-:Y:S01]  /*7650*/  FMUL R42, R42, R154.reuse ;  /* 0x0000009a2a2a7220 */ /* 0x080fe20000400000 */
[C---:B------:R-:W-:Y:S01]  /*7660*/  ISETP.GT.AND P5, PT, R0.reuse, RZ, P0 ;  /* 0x000000ff0000720c */ /* 0x040fe200007a4270 */
[-C--:B------:R-:W-:Y:S01]  /*7670*/  FMUL R43, R43, R154.reuse ;  /* 0x0000009a2b2b7220 */ /* 0x080fe20000400000 */
[----:B------:R-:W-:Y:S01]  /*7680*/  ISETP.GT.AND P2, PT, R0, 0x8, P1 ;  /* 0x000000080000780c */ /* 0x000fe20000f44270 */
[-C--:B------:R-:W-:Y:S01]  /*7690*/  FMUL R44, R44, R154.reuse ;  /* 0x0000009a2c2c7220 */ /* 0x080fe20000400000 */
[----:B------:R-:W-:Y:S01]  /*76a0*/  ISETP.GT.AND P1, PT, R3, 0x18, PT ;  /* 0x000000180300780c */ /* 0x000fe20003f24270 */
[-C--:B------:R-:W-:Y:S01]  /*76b0*/  FMUL R45, R45, R154.reuse ;  /* 0x0000009a2d2d7220 */ /* 0x080fe20000400000 */
[----:B------:R-:W-:Y:S01]  /*76c0*/  F2FP.BF16.F32.PACK_AB R33, RZ, R33 ;  /* 0x00000021ff21723e */ /* 0x000fe200000010ff */
[----:B------:R-:W-:Y:S01]  /*76d0*/  @P3 STG.E.U16 desc[UR36][R6.64+0x12], R31 ;  /* 0x0000121f06003986 */ /* 0x000fe2000c101524 */
[----:B------:R-:W-:Y:S01]  /*76e0*/  ISETP.GT.AND P3, PT, R0, 0x8, P0 ;  /* 0x000000080000780c */ /* 0x000fe20000764270 */
[-C--:B------:R-:W-:Y:S01]  /*76f0*/  FMUL R46, R46, R154.reuse ;  /* 0x0000009a2e2e7220 */ /* 0x080fe20000400000 */
[----:B------:R-:W-:Y:S01]  /*7700*/  ISETP.GT.AND P0, PT, R3, 0x19, PT ;  /* 0x000000190300780c */ /* 0x000fe20003f04270 */
[----:B------:R-:W-:Y:S01]  /*7710*/  @P4 STG.E.U16 desc[UR36][R4.64+0x20], R32 ;  /* 0x0000202004004986 */ /* 0x000fe2000c101524 */
[C---:B------:R-:W-:Y:S01]  /*7720*/  ISETP.GT.AND P4, PT, R0.reuse, RZ, P1 ;  /* 0x000000ff0000720c */ /* 0x040fe20000f84270 */
[----:B------:R-:W-:Y:S01]  /*7730*/  FMUL R47, R47, R154 ;  /* 0x0000009a2f2f7220 */ /* 0x000fe20000400000 */
[----:B------:R-:W-:Y:S01]  /*7740*/  F2FP.BF16.F32.PACK_AB R34, RZ, R34 ;  /* 0x00000022ff22723e */ /* 0x000fe200000010ff */
[----:B------:R-:W-:Y:S01]  /*7750*/  @P5 STG.E.U16 desc[UR36][R4.64+0x22], R33 ;  /* 0x0000222104005986 */ /* 0x000fe2000c101524 */
[----:B------:R-:W-:Y:S01]  /*7760*/  ISETP.GT.AND P5, PT, R0, RZ, P0 ;  /* 0x000000ff0000720c */ /* 0x000fe200007a4270 */
[----:B------:R-:W-:Y:S01]  /*7770*/  FMUL R48, R48, R154 ;  /* 0x0000009a30307220 */ /* 0x000fe20000400000 */
[----:B------:R-:W-:Y:S01]  /*7780*/  F2FP.BF16.F32.PACK_AB R35, RZ, R35 ;  /* 0x00000023ff23723e */ /* 0x000fe200000010ff */
[----:B------:R-:W-:Y:S01]  /*7790*/  @P2 STG.E.U16 desc[UR36][R6.64+0x20], R34 ;  /* 0x0000202206002986 */ /* 0x000fe2000c101524 */
[----:B------:R-:W-:Y:S01]  /*77a0*/  F2FP.BF16.F32.PACK_AB R36, RZ, R36 ;  /* 0x00000024ff24723e */ /* 0x000fe200000010ff */
[-C--:B------:R-:W-:Y:S01]  /*77b0*/  FMUL R49, R49, R154.reuse ;  /* 0x0000009a31317220 */ /* 0x080fe20000400000 */
[----:B------:R-:W-:Y:S01]  /*77c0*/  ISETP.GT.AND P2, PT, R0, 0x8, P1 ;  /* 0x000000080000780c */ /* 0x000fe20000f44270 */
[----:B------:R-:W-:Y:S01]  /*77d0*/  @P3 STG.E.U16 desc[UR36][R6.64+0x22], R35 ;  /* 0x0000222306003986 */ /* 0x000fe2000c101524 */
[----:B------:R-:W-:Y:S01]  /*77e0*/  ISETP.GT.AND P1, PT, R3, 0x20, PT ;  /* 0x000000200300780c */ /* 0x000fe20003f24270 */
[-C--:B------:R-:W-:Y:S01]  /*77f0*/  FMUL R50, R50, R154.reuse ;  /* 0x0000009a32327220 */ /* 0x080fe20000400000 */
[----:B------:R-:W-:Y:S01]  /*7800*/  F2FP.BF16.F32.PACK_AB R37, RZ, R37 ;  /* 0x00000025ff25723e */ /* 0x000fe200000010ff */
[----:B------:R-:W-:Y:S01]  /*7810*/  @P4 STG.E.U16 desc[UR36][R4.64+0x30], R36 ;  /* 0x0000302404004986 */ /* 0x000fe2000c101524 */
[C---:B------:R-:W-:Y:S01]  /*7820*/  ISETP.GT.AND P3, PT, R0.reuse, 0x8, P0 ;  /* 0x000000080000780c */ /* 0x040fe20000764270 */
[-C--:B------:R-:W-:Y:S01]  /*7830*/  FMUL R51, R51, R154.reuse ;  /* 0x0000009a33337220 */ /* 0x080fe20000400000 */
[----:B------:R-:W-:Y:S01]  /*7840*/  ISETP.GT.AND P0, PT, R3, 0x21, PT ;  /* 0x000000210300780c */ /* 0x000fe20003f04270 */
[----:B------:R-:W-:Y:S01]  /*7850*/  @P5 STG.E.U16 desc[UR36][R4.64+0x32], R37 ;  /* 0x0000322504005986 */ /* 0x000fe2000c101524 */
[----:B------:R-:W-:Y:S01]  /*7860*/  ISETP.GT.AND P4, PT, R0, RZ, P1 ;  /* 0x000000ff0000720c */ /* 0x000fe20000f84270 */
[----:B------:R-:W-:Y:S01]  /*7870*/  FMUL R52, R52, R154 ;  /* 0x0000009a34347220 */ /* 0x000fe20000400000 */
[----:B------:R-:W-:Y:S01]  /*7880*/  F2FP.BF16.F32.PACK_AB R38, RZ, R38 ;  /* 0x00000026ff26723e */ /* 0x000fe200000010ff */
[-C--:B------:R-:W-:Y:S01]  /*7890*/  FMUL R53, R53, R154.reuse ;  /* 0x0000009a35357220 */ /* 0x080fe20000400000 */
        /* <DEDUP_REMOVED lines=325> */
[----:B------:R-:W-:Y:S01]  /*8cf0*/  FMUL R151, R151, R154 ;  /* 0x0000009a97977220 */ /* 0x000fe20000400000 */
[----:B------:R-:W-:Y:S01]  /*8d00*/  ISETP.GT.AND P2, PT, R0, 0x8, P1 ;  /* 0x000000080000780c */ /* 0x000fe20000f44270 */
[----:B------:R-:W-:Y:S01]  /*8d10*/  @P3 STG.E.U16 desc[UR36][R6.64+0x132], R103 ;  /* 0x0001326706003986 */ /* 0x000fe2000c101524 */
[----:B------:R-:W-:-:S02]  /*8d20*/  ISETP.GT.AND P1, PT, R3, 0xa8, PT ;  /* 0x000000a80300780c */ /* 0x000fc40003f24270 */
[----:B------:R-:W-:Y:S01]  /*8d30*/  F2FP.BF16.F32.PACK_AB R105, RZ, R105 ;  /* 0x00000069ff69723e */ /* 0x000fe200000010ff */
[----:B------:R-:W-:Y:S01]  /*8d40*/  @P4 STG.E.U16 desc[UR36][R4.64+0x140], R104 ;  /* 0x0001406804004986 */ /* 0x000fe2000c101524 */
[C---:B------:R-:W-:Y:S02]  /*8d50*/  ISETP.GT.AND P3, PT, R0.reuse, 0x8, P0 ;  /* 0x000000080000780c */ /* 0x040fe40000764270 */
[----:B------:R-:W-:Y:S01]  /*8d60*/  ISETP.GT.AND P0, PT, R3, 0xa9, PT ;  /* 0x000000a90300780c */ /* 0x000fe20003f04270 */
[----:B------:R-:W-:Y:S01]  /*8d70*/  @P5 STG.E.U16 desc[UR36][R4.64+0x142], R105 ;  /* 0x0001426904005986 */ /* 0x000fe2000c101524 */
[C---:B------:R-:W-:Y:S02]  /*8d80*/  ISETP.GT.AND P4, PT, R0.reuse, RZ, P1 ;  /* 0x000000ff0000720c */ /* 0x040fe40000f84270 */
[----:B------:R-:W-:Y:S02]  /*8d90*/  F2FP.BF16.F32.PACK_AB R106, RZ, R106 ;  /* 0x0000006aff6a723e */ /* 0x000fe400000010ff */
[----:B------:R-:W-:-:S02]  /*8da0*/  ISETP.GT.AND P5, PT, R0, RZ, P0 ;  /* 0x000000ff0000720c */ /* 0x000fc400007a4270 */
[----:B------:R-:W-:Y:S01]  /*8db0*/  F2FP.BF16.F32.PACK_AB R107, RZ, R107 ;  /* 0x0000006bff6b723e */ /* 0x000fe200000010ff */
[----:B------:R-:W-:Y:S01]  /*8dc0*/  @P2 STG.E.U16 desc[UR36][R6.64+0x140], R106 ;  /* 0x0001406a06002986 */ /* 0x000fe2000c101524 */
[----:B------:R-:W-:Y:S02]  /*8dd0*/  F2FP.BF16.F32.PACK_AB R108, RZ, R108 ;  /* 0x0000006cff6c723e */ /* 0x000fe400000010ff */
[C---:B------:R-:W-:Y:S01]  /*8de0*/  ISETP.GT.AND P2, PT, R0.reuse, 0x8, P1 ;  /* 0x000000080000780c */ /* 0x040fe20000f44270 */
[----:B------:R-:W-:Y:S01]  /*8df0*/  @P3 STG.E.U16 desc[UR36][R6.64+0x142], R107 ;  /* 0x0001426b06003986 */ /* 0x000fe2000c101524 */
[----:B------:R-:W-:Y:S02]  /*8e00*/  ISETP.GT.AND P1, PT, R3, 0xb0, PT ;  /* 0x000000b00300780c */ /* 0x000fe40003f24270 */
[----:B------:R-:W-:Y:S01]  /*8e10*/  F2FP.BF16.F32.PACK_AB R109, RZ, R109 ;  /* 0x0000006dff6d723e */ /* 0x000fe200000010ff */
[----:B------:R-:W-:Y:S01]  /*8e20*/  @P4 STG.E.U16 desc[UR36][R4.64+0x150], R108 ;  /* 0x0001506c04004986 */ /* 0x000fe2000c101524 */
[----:B------:R-:W-:-:S02]  /*8e30*/  ISETP.GT.AND P3, PT, R0, 0x8, P0 ;  /* 0x000000080000780c */ /* 0x000fc40000764270 */
[----:B------:R-:W-:Y:S01]  /*8e40*/  ISETP.GT.AND P0, PT, R3, 0xb1, PT ;  /* 0x000000b10300780c */ /* 0x000fe20003f04270 */
[----:B------:R-:W-:Y:S01]  /*8e50*/  @P5 STG.E.U16 desc[UR36][R4.64+0x152], R109 ;  /* 0x0001526d04005986 */ /* 0x000fe2000c101524 */
[C---:B------:R-:W-:Y:S02]  /*8e60*/  ISETP.GT.AND P4, PT, R0.reuse, RZ, P1 ;  /* 0x000000ff0000720c */ /* 0x040fe40000f84270 */
[----:B------:R-:W-:Y:S02]  /*8e70*/  F2FP.BF16.F32.PACK_AB R110, RZ, R110 ;  /* 0x0000006eff6e723e */ /* 0x000fe400000010ff */
[----:B------:R-:W-:Y:S02]  /*8e80*/  ISETP.GT.AND P5, PT, R0, RZ, P0 ;  /* 0x000000ff0000720c */ /* 0x000fe400007a4270 */
[----:B------:R-:W-:Y:S01]  /*8e90*/  F2FP.BF16.F32.PACK_AB R111, RZ, R111 ;  /* 0x0000006fff6f723e */ /* 0x000fe200000010ff */
[----:B------:R-:W-:Y:S01]  /*8ea0*/  @P2 STG.E.U16 desc[UR36][R6.64+0x150], R110 ;  /* 0x0001506e06002986 */ /* 0x000fe2000c101524 */
[----:B------:R-:W-:-:S02]  /*8eb0*/  F2FP.BF16.F32.PACK_AB R112, RZ, R112 ;  /* 0x00000070ff70723e */ /* 0x000fc400000010ff */
[C---:B------:R-:W-:Y:S01]  /*8ec0*/  ISETP.GT.AND P2, PT, R0.reuse, 0x8, P1 ;  /* 0x000000080000780c */ /* 0x040fe20000f44270 */
[----:B------:R-:W-:Y:S01]  /*8ed0*/  @P3 STG.E.U16 desc[UR36][R6.64+0x152], R111 ;  /* 0x0001526f06003986 */ /* 0x000fe2000c101524 */
[C---:B------:R-:W-:Y:S02]  /*8ee0*/  ISETP.GT.AND P1, PT, R3.reuse, 0xb8, PT ;  /* 0x000000b80300780c */ /* 0x040fe40003f24270 */
[----:B------:R-:W-:Y:S01]  /*8ef0*/  F2FP.BF16.F32.PACK_AB R113, RZ, R113 ;  /* 0x00000071ff71723e */ /* 0x000fe200000010ff */
[----:B------:R-:W-:Y:S01]  /*8f00*/  @P4 STG.E.U16 desc[UR36][R4.64+0x160], R112 ;  /* 0x0001607004004986 */ /* 0x000fe2000c101524 */
[C---:B------:R-:W-:Y:S02]  /*8f10*/  ISETP.GT.AND P3, PT, R0.reuse, 0x8, P0 ;  /* 0x000000080000780c */ /* 0x040fe40000764270 */
[----:B------:R-:W-:Y:S01]  /*8f20*/  ISETP.GT.AND P0, PT, R3, 0xb9, PT ;  /* 0x000000b90300780c */ /* 0x000fe20003f04270 */
[----:B------:R-:W-:Y:S01]  /*8f30*/  @P5 STG.E.U16 desc[UR36][R4.64+0x162], R113 ;  /* 0x0001627104005986 */ /* 0x000fe2000c101524 */
[----:B------:R-:W-:-:S02]  /*8f40*/  ISETP.GT.AND P4, PT, R0, RZ, P1 ;  /* 0x000000ff0000720c */ /* 0x000fc40000f84270 */
[----:B------:R-:W-:Y:S02]  /*8f50*/  F2FP.BF16.F32.PACK_AB R114, RZ, R114 ;  /* 0x00000072ff72723e */ /* 0x000fe400000010ff */
[C---:B------:R-:W-:Y:S02]  /*8f60*/  ISETP.GT.AND P5, PT, R0.reuse, RZ, P0 ;  /* 0x000000ff0000720c */ /* 0x040fe400007a4270 */
[----:B------:R-:W-:Y:S01]  /*8f70*/  F2FP.BF16.F32.PACK_AB R115, RZ, R115 ;  /* 0x00000073ff73723e */ /* 0x000fe200000010ff */
[----:B------:R-:W-:Y:S01]  /*8f80*/  @P2 STG.E.U16 desc[UR36][R6.64+0x160], R114 ;  /* 0x0001607206002986 */ /* 0x000fe2000c101524 */
[----:B------:R-:W-:Y:S02]  /*8f90*/  F2FP.BF16.F32.PACK_AB R116, RZ, R116 ;  /* 0x00000074ff74723e */ /* 0x000fe400000010ff */
        /* <DEDUP_REMOVED lines=65> */
[----:B------:R-:W-:Y:S02]  /*93b0*/  ISETP.GT.AND P5, PT, R0, RZ, P0 ;  /* 0x000000ff0000720c */ /* 0x000fe400007a4270 */
[----:B------:R-:W-:Y:S02]  /*93c0*/  F2FP.BF16.F32.PACK_AB R134, RZ, R134 ;  /* 0x00000086ff86723e */ /* 0x000fe400000010ff */
[----:B------:R-:W-:Y:S02]  /*93d0*/  F2FP.BF16.F32.PACK_AB R135, RZ, R135 ;  /* 0x00000087ff87723e */ /* 0x000fe400000010ff */
[----:B------:R-:W-:Y:S01]  /*93e0*/  F2FP.BF16.F32.PACK_AB R136, RZ, R136 ;  /* 0x00000088ff88723e */ /* 0x000fe200000010ff */
[----:B------:R-:W-:Y:S01]  /*93f0*/  @P2 STG.E.U16 desc[UR36][R6.64+0x1b0], R134 ;  /* 0x0001b08606002986 */ /* 0x000fe2000c101524 */
[----:B------:R-:W-:-:S02]  /*9400*/  F2FP.BF16.F32.PACK_AB R137, RZ, R137 ;  /* 0x00000089ff89723e */ /* 0x000fc400000010ff */
[C---:B------:R-:W-:Y:S01]  /*9410*/  ISETP.GT.AND P1, PT, R0.reuse, 0x8, P1 ;  /* 0x000000080000780c */ /* 0x040fe20000f24270 */
[----:B------:R-:W-:Y:S01]  /*9420*/  @P3 STG.E.U16 desc[UR36][R6.64+0x1b2], R135 ;  /* 0x0001b28706003986 */ /* 0x000fe2000c101524 */
[C---:B------:R-:W-:Y:S02]  /*9430*/  ISETP.GT.AND P2, PT, R0.reuse, 0x8, P0 ;  /* 0x000000080000780c */ /* 0x040fe40000744270 */
[C---:B------:R-:W-:Y:S01]  /*9440*/  ISETP.GT.AND P0, PT, R3.reuse, 0xe9, PT ;  /* 0x000000e90300780c */ /* 0x040fe20003f04270 */
[----:B------:R-:W-:Y:S01]  /*9450*/  @P4 STG.E.U16 desc[UR36][R4.64+0x1c0], R136 ;  /* 0x0001c08804004986 */ /* 0x000fe2000c101524 */
[----:B------:R-:W-:Y:S02]  /*9460*/  ISETP.GT.AND P4, PT, R3, 0xe8, PT ;  /* 0x000000e80300780c */ /* 0x000fe40003f84270 */
[----:B------:R-:W-:Y:S01]  /*9470*/  F2FP.BF16.F32.PACK_AB R138, RZ, R138 ;  /* 0x0000008aff8a723e */ /* 0x000fe200000010ff */
[----:B------:R-:W-:Y:S01]  /*9480*/  @P5 STG.E.U16 desc[UR36][R4.64+0x1c2], R137 ;  /* 0x0001c28904005986 */ /* 0x000fe2000c101524 */
[----:B------:R-:W-:-:S02]  /*9490*/  ISETP.GT.AND P5, PT, R0, RZ, P4 ;  /* 0x000000ff0000720c */ /* 0x000fc400027a4270 */
[----:B------:R-:W-:Y:S01]  /*94a0*/  F2FP.BF16.F32.PACK_AB R139, RZ, R139 ;  /* 0x0000008bff8b723e */ /* 0x000fe200000010ff */
[----:B------:R-:W-:Y:S01]  /*94b0*/  @P1 STG.E.U16 desc[UR36][R6.64+0x1c0], R138 ;  /* 0x0001c08a06001986 */ /* 0x000fe2000c101524 */
[----:B------:R-:W-:Y:S02]  /*94c0*/  F2FP.BF16.F32.PACK_AB R140, RZ, R140 ;  /* 0x0000008cff8c723e */ /* 0x000fe400000010ff */
[C---:B------:R-:W-:Y:S01]  /*94d0*/  ISETP.GT.AND P3, PT, R0.reuse, RZ, P0 ;  /* 0x000000ff0000720c */ /* 0x040fe20000764270 */
[----:B------:R-:W-:Y:S01]  /*94e0*/  @P2 STG.E.U16 desc[UR36][R6.64+0x1c2], R139 ;  /* 0x0001c28b06002986 */ /* 0x000fe2000c101524 */
[C---:B------:R-:W-:Y:S02]  /*94f0*/  ISETP.GT.AND P4, PT, R0.reuse, 0x8, P4 ;  /* 0x000000080000780c */ /* 0x040fe40002784270 */
[----:B------:R-:W-:Y:S02]  /*9500*/  F2FP.BF16.F32.PACK_AB R141, RZ, R141 ;  /* 0x0000008dff8d723e */ /* 0x000fe400000010ff */
[----:B------:R-:W-:Y:S01]  /*9510*/  F2FP.BF16.F32.PACK_AB R142, RZ, R142 ;  /* 0x0000008eff8e723e */ /* 0x000fe200000010ff */
[----:B------:R-:W-:Y:S01]  /*9520*/  @P5 STG.E.U16 desc[UR36][R4.64+0x1d0], R140 ;  /* 0x0001d08c04005986 */ /* 0x000fe2000c101524 */
[----:B------:R-:W-:-:S02]  /*9530*/  ISETP.GT.AND P5, PT, R0, 0x8, P0 ;  /* 0x000000080000780c */ /* 0x000fc400007a4270 */
[----:B------:R-:W-:Y:S02]  /*9540*/  F2FP.BF16.F32.PACK_AB R143, RZ, R143 ;  /* 0x0000008fff8f723e */ /* 0x000fe400000010ff */
[C---:B------:R-:W-:Y:S01]  /*9550*/  ISETP.GT.AND P0, PT, R3.reuse, 0xf1, PT ;  /* 0x000000f10300780c */ /* 0x040fe20003f04270 */
[----:B------:R-:W-:Y:S01]  /*9560*/  @P3 STG.E.U16 desc[UR36][R4.64+0x1d2], R141 ;  /* 0x0001d28d04003986 */ /* 0x000fe2000c101524 */
[----:B------:R-:W-:Y:S02]  /*9570*/  ISETP.GT.AND P3, PT, R3, 0xf0, PT ;  /* 0x000000f00300780c */ /* 0x000fe40003f64270 */
[----:B------:R-:W-:Y:S01]  /*9580*/  F2FP.BF16.F32.PACK_AB R144, RZ, R144 ;  /* 0x00000090ff90723e */ /* 0x000fe200000010ff */
[----:B------:R-:W-:Y:S01]  /*9590*/  @P4 STG.E.U16 desc[UR36][R6.64+0x1d0], R142 ;  /* 0x0001d08e06004986 */ /* 0x000fe2000c101524 */
[C---:B------:R-:W-:Y:S02]  /*95a0*/  ISETP.GT.AND P4, PT, R0.reuse, RZ, P3 ;  /* 0x000000ff0000720c */ /* 0x040fe40001f84270 */
[----:B------:R-:W-:Y:S01]  /*95b0*/  F2FP.BF16.F32.PACK_AB R145, RZ, R145 ;  /* 0x00000091ff91723e */ /* 0x000fe200000010ff */
[----:B------:R-:W-:Y:S01]  /*95c0*/  @P5 STG.E.U16 desc[UR36][R6.64+0x1d2], R143 ;  /* 0x0001d28f06005986 */ /* 0x000fe2000c101524 */
[----:B------:R-:W-:-:S02]  /*95d0*/  ISETP.GT.AND P5, PT, R0, RZ, P0 ;  /* 0x000000ff0000720c */ /* 0x000fc400007a4270 */
[C---:B------:R-:W-:Y:S02]  /*95e0*/  ISETP.GT.AND P2, PT, R3.reuse, 0xf8, PT ;  /* 0x000000f80300780c */ /* 0x040fe40003f44270 */
[----:B------:R-:W-:Y:S02]  /*95f0*/  ISETP.GT.AND P1, PT, R3, 0xf9, PT ;  /* 0x000000f90300780c */ /* 0x000fe40003f24270 */
[C---:B------:R-:W-:Y:S02]  /*9600*/  ISETP.GT.AND P3, PT, R0.reuse, 0x8, P3 ;  /* 0x000000080000780c */ /* 0x040fe40001f64270 */
[C---:B------:R-:W-:Y:S01]  /*9610*/  ISETP.GT.AND P0, PT, R0.reuse, 0x8, P0 ;  /* 0x000000080000780c */ /* 0x040fe20000704270 */
[----:B------:R-:W-:Y:S01]  /*9620*/  @P4 STG.E.U16 desc[UR36][R4.64+0x1e0], R144 ;  /* 0x0001e09004004986 */ /* 0x000fe2000c101524 */
[C---:B------:R-:W-:Y:S02]  /*9630*/  ISETP.GT.AND P4, PT, R0.reuse, RZ, P1 ;  /* 0x000000ff0000720c */ /* 0x040fe40000f84270 */
[----:B------:R-:W-:Y:S01]  /*9640*/  F2FP.BF16.F32.PACK_AB R146, RZ, R146 ;  /* 0x00000092ff92723e */ /* 0x000fe200000010ff */
[----:B------:R-:W-:Y:S01]  /*9650*/  @P5 STG.E.U16 desc[UR36][R4.64+0x1e2], R145 ;  /* 0x0001e29104005986 */ /* 0x000fe2000c101524 */
[----:B------:R-:W-:-:S02]  /*9660*/  ISETP.GT.AND P5, PT, R0, RZ, P2 ;  /* 0x000000ff0000720c */ /* 0x000fc400017a4270 */
[C---:B------:R-:W-:Y:S02]  /*9670*/  ISETP.GT.AND P2, PT, R0.reuse, 0x8, P2 ;  /* 0x000000080000780c */ /* 0x040fe40001744270 */
[----:B------:R-:W-:Y:S01]  /*9680*/  F2FP.BF16.F32.PACK_AB R147, RZ, R147 ;  /* 0x00000093ff93723e */ /* 0x000fe200000010ff */
[----:B------:R-:W-:Y:S01]  /*9690*/  @P3 STG.E.U16 desc[UR36][R6.64+0x1e0], R146 ;  /* 0x0001e09206003986 */ /* 0x000fe2000c101524 */
[----:B------:R-:W-:Y:S02]  /*96a0*/  ISETP.GT.AND P1, PT, R0, 0x8, P1 ;  /* 0x000000080000780c */ /* 0x000fe40000f24270 */
[----:B------:R-:W-:Y:S01]  /*96b0*/  F2FP.BF16.F32.PACK_AB R148, RZ, R148 ;  /* 0x00000094ff94723e */ /* 0x000fe200000010ff */
[----:B------:R-:W-:Y:S01]  /*96c0*/  @P0 STG.E.U16 desc[UR36][R6.64+0x1e2], R147 ;  /* 0x0001e29306000986 */ /* 0x000fe2000c101524 */
[----:B------:R-:W-:Y:S02]  /*96d0*/  F2FP.BF16.F32.PACK_AB R149, RZ, R149 ;  /* 0x00000095ff95723e */ /* 0x000fe400000010ff */
[----:B------:R-:W-:Y:S01]  /*96e0*/  F2FP.BF16.F32.PACK_AB R150, RZ, R150 ;  /* 0x00000096ff96723e */ /* 0x000fe200000010ff */
[----:B------:R-:W-:Y:S01]  /*96f0*/  @P5 STG.E.U16 desc[UR36][R4.64+0x1f0], R148 ;  /* 0x0001f09404005986 */ /* 0x000fe2000c101524 */
[----:B------:R-:W-:-:S03]  /*9700*/  F2FP.BF16.F32.PACK_AB R151, RZ, R151 ;  /* 0x00000097ff97723e */ /* 0x000fc600000010ff */
[----:B------:R0:W-:Y:S02]  /*9710*/  @P4 STG.E.U16 desc[UR36][R4.64+0x1f2], R149 ;  /* 0x0001f29504004986 */ /* 0x0001e4000c101524 */
[----:B0-----:R-:W-:Y:S02]  /*9720*/  @P2 IMAD.MOV.U32 R4, RZ, RZ, R6 ;  /* 0x000000ffff042224 */ /* 0x001fe400078e0006 */
[----:B------:R-:W-:-:S05]  /*9730*/  @P2 IMAD.MOV.U32 R5, RZ, RZ, R7 ;  /* 0x000000ffff052224 */ /* 0x000fca00078e0007 */
[----:B------:R0:W-:Y:S04]  /*9740*/  @P2 STG.E.U16 desc[UR36][R4.64+0x1f0], R150 ;  /* 0x0001f09604002986 */ /* 0x0001e8000c101524 */
[----:B------:R0:W-:Y:S02]  /*9750*/  @P1 STG.E.U16 desc[UR36][R6.64+0x1f2], R151 ;  /* 0x0001f29706001986 */ /* 0x0001e4000c101524 */
.L_x_283:
[----:B------:R-:W-:Y:S05]  /*9760*/  BSYNC B0 ;  /* 0x0000000000007941 */ /* 0x000fea0003800000 */
.L_x_29:
[----:B------:R-:W-:Y:S01]  /*9770*/  ULDC UR4, c[0x0][0xc] ;  /* 0x0000030000047ab9 */ /* 0x000fe20000000800 */
[----:B------:R-:W-:Y:S01]  /*9780*/  ULDC UR5, c[0x0][0x10] ;  /* 0x0000040000057ab9 */ /* 0x000fe20000000800 */
[----:B0-----:R-:W0:Y:S01]  /*9790*/  LDC R3, c[0x0][0x14] ;  /* 0x00000500ff037b82 */ /* 0x001e220000000800 */
[----:B------:R-:W-:Y:S01]  /*97a0*/  UIMAD.WIDE.U32 UR4, UR4, UR5, URZ ;  /* 0x00000005040472a5 */ /* 0x000fe2000f8e003f */
[----:B------:R-:W-:Y:S01]  /*97b0*/  PRMT R0, RZ, 0x7610, R0 ;  /* 0x00007610ff007816 */ /* 0x000fe20000000000 */
[----:B----45:R-:W-:Y:S02]  /*97c0*/  IMAD.MOV.U32 R152, RZ, RZ, -0x1 ;  /* 0xffffffffff987424 */ /* 0x030fe400078e00ff */
[----:B------:R-:W-:Y:S02]  /*97d0*/  IMAD.MOV.U32 R23, RZ, RZ, -0x1 ;  /* 0xffffffffff177424 */ /* 0x000fe400078e00ff */
[----:B0-----:R-:W-:-:S04]  /*97e0*/  IMAD.WIDE.U32 R16, R3, UR4, R16 ;  /* 0x0000000403107c25 */ /* 0x001fc8000f8e0010 */
[----:B------:R-:W-:Y:S01]  /*97f0*/  IMAD R3, R3, UR5, RZ ;  /* 0x0000000503037c24 */ /* 0x000fe2000f8e02ff */
[----:B------:R-:W-:Y:S02]  /*9800*/  ULDC.64 UR4, c[0x0][0x650] ;  /* 0x0001940000047ab9 */ /* 0x000fe40000000a00 */
[----:B------:R-:W-:Y:S01]  /*9810*/  ISETP.GE.U32.AND P0, PT, R16, UR4, PT ;  /* 0x0000000410007c0c */ /* 0x000fe2000bf06070 */
[----:B------:R-:W-:-:S05]  /*9820*/  IMAD.IADD R17, R17, 0x1, R3 ;  /* 0x0000000111117824 */ /* 0x000fca00078e0203 */
[----:B------:R-:W-:-:S13]  /*9830*/  ISETP.GE.U32.AND.EX P0, PT, R17, UR5, PT, P0 ;  /* 0x0000000511007c0c */ /* 0x000fda000bf06100 */
[----:B------:R-:W-:Y:S05]  /*9840*/  @P0 BRA `(.L_x_284) ;  /* 0x0000000400640947 */ /* 0x000fea0003800000 */
[----:B------:R-:W0:Y:S01]  /*9850*/  S2R R12, SR_CTAID.X ;  /* 0x00000000000c7919 */ /* 0x000e220000002500 */
[----:B------:R-:W4:Y:S01]  /*9860*/  LDC.64 R10, c[0x0][0x628] ;  /* 0x00018a00ff0a7b82 */ /* 0x000f220000000a00 */
[----:B------:R-:W-:Y:S01]  /*9870*/  ULDC UR4, c[0x0][0x150] ;  /* 0x0000540000047ab9 */ /* 0x000fe20000000800 */
[----:B-123--:R-:W-:Y:S01]  /*9880*/  IMAD.MOV.U32 R8, RZ, RZ, R16 ;  /* 0x000000ffff087224 */ /* 0x00efe200078e0010 */
[----:B------:R-:W1:Y:S01]  /*9890*/  S2R R24, SR_CTAID.Y ;  /* 0x0000000000187919 */ /* 0x000e620000002600 */
[----:B------:R-:W-:-:S04]  /*98a0*/  IMAD.MOV.U32 R9, RZ, RZ, R17 ;  /* 0x000000ffff097224 */ /* 0x000fc800078e0011 */
[----:B------:R-:W2:Y:S08]  /*98b0*/  LDC R21, c[0x0][0x144] ;  /* 0x00005100ff157b82 */ /* 0x000eb00000000800 */
[----:B------:R-:W3:Y:S08]  /*98c0*/  LDC R0, c[0x0][0x630] ;  /* 0x00018c00ff007b82 */ /* 0x000ef00000000800 */
[----:B------:R-:W1:Y:S01]  /*98d0*/  LDC.64 R14, c[0x0][0x620] ;  /* 0x00018800ff0e7b82 */ /* 0x000e620000000a00 */
[----:B----4-:R-:W-:-:S04]  /*98e0*/  ISETP.NE.U32.AND P0, PT, R10, RZ, PT ;  /* 0x000000ff0a00720c */ /* 0x010fc80003f05070 */
[----:B------:R-:W-:Y:S02]  /*98f0*/  ISETP.NE.AND.EX P0, PT, R11, RZ, PT, P0 ;  /* 0x000000ff0b00720c */ /* 0x000fe40003f05300 */
[----:B0-----:R-:W-:-:S05]  /*9900*/  I2FP.F32.U32 R3, R12 ;  /* 0x0000000c00037245 */ /* 0x001fca0000201000 */
[----:B------:R-:W-:-:S04]  /*9910*/  FMUL R3, R3, UR4 ;  /* 0x0000000403037c20 */ /* 0x000fc80008400000 */
[----:B------:R0:W4:Y:S02]  /*9920*/  F2I.U32.TRUNC.NTZ R20, R3 ;  /* 0x0000000300147305 */ /* 0x000124000020f000 */
[----:B--23--:R-:W-:Y:S05]  /*9930*/  @!P0 BRA `(.L_x_285) ;  /* 0x0000000000288947 */ /* 0x00cfea0003800000 */
[----:B0-----:R-:W0:Y:S02]  /*9940*/  LDC R3, c[0x0][0x634] ;  /* 0x00018d00ff037b82 */ /* 0x001e240000000800 */
        /* <DEDUP_REMOVED lines=9> */
.L_x_285:
[----:B------:R-:W2:Y:S01]  /*99e0*/  LDC.64 R30, c[0x0][0x640] ;  /* 0x00019000ff1e7b82 */ /* 0x000ea20000000a00 */
[-CC-:B------:R-:W-:Y:S01]  /*99f0*/  SHF.R.U64 R23, R8, R0.reuse, R9.reuse ;  /* 0x0000000008177219 */ /* 0x180fe20000001209 */
[----:B----4-:R-:W-:Y:S01]  /*9a00*/  IMAD.MOV R20, RZ, RZ, -R20 ;  /* 0x000000ffff147224 */ /* 0x010fe200078e0a14 */
[----:B------:R-:W-:Y:S01]  /*9a10*/  SHF.R.U32.HI R0, RZ, R0, R9 ;  /* 0x00000000ff007219 */ /* 0x000fe20000011609 */
[----:B------:R-:W-:Y:S01]  /*9a20*/  ULDC UR4, c[0x0][0x154] ;  /* 0x0000550000047ab9 */ /* 0x000fe20000000800 */
[----:B0-----:R-:W-:Y:S01]  /*9a30*/  IADD3 R3, P0, RZ, -R23, RZ ;  /* 0x80000017ff037210 */ /* 0x001fe20007f1e0ff */
[----:B------:R-:W-:Y:S02]  /*9a40*/  IMAD R26, R21, R20, R12 ;  /* 0x00000014151a7224 */ /* 0x000fe400078e020c */
[----:B------:R-:W0:Y:S01]  /*9a50*/  LDC R6, c[0x0][0x618] ;  /* 0x00018600ff067b82 */ /* 0x000e220000000800 */
[----:B------:R-:W-:Y:S02]  /*9a60*/  IMAD.MOV.U32 R7, RZ, RZ, 0x1 ;  /* 0x00000001ff077424 */ /* 0x000fe400078e00ff */
[----:B------:R-:W-:-:S04]  /*9a70*/  IMAD.X R5, RZ, RZ, ~R0, P0 ;  /* 0x000000ffff057224 */ /* 0x000fc800000e0e00 */
[-C--:B-1----:R-:W-:Y:S01]  /*9a80*/  IMAD R0, R5, R14.reuse, RZ ;  /* 0x0000000e05007224 */ /* 0x082fe200078e02ff */
[----:B------:R-:W1:Y:S01]  /*9a90*/  LDC R8, c[0x0][0x608] ;  /* 0x00018200ff087b82 */ /* 0x000e620000000800 */
[----:B------:R-:W-:-:S04]  /*9aa0*/  IMAD.WIDE.U32 R4, R3, R14, R16 ;  /* 0x0000000e03047225 */ /* 0x000fc800078e0010 */
[----:B------:R-:W-:Y:S01]  /*9ab0*/  IMAD R3, R3, R15, R0 ;  /* 0x0000000f03037224 */ /* 0x000fe200078e0200 */
[----:B------:R-:W-:Y:S02]  /*9ac0*/  I2FP.F32.U32 R0, R24 ;  /* 0x0000001800007245 */ /* 0x000fe40000201000 */
[----:B------:R-:W3:Y:S01]  /*9ad0*/  LDC R28, c[0x0][0x658] ;  /* 0x00019600ff1c7b82 */ /* 0x000ee20000000800 */
[----:B------:R-:W-:Y:S01]  /*9ae0*/  IMAD.IADD R3, R5, 0x1, R3 ;  /* 0x0000000105037824 */ /* 0x000fe200078e0203 */
[----:B--2---:R-:W-:Y:S01]  /*9af0*/  ISETP.NE.U32.AND P0, PT, R30, RZ, PT ;  /* 0x000000ff1e00720c */ /* 0x004fe20003f05070 */
[----:B------:R-:W-:Y:S01]  /*9b00*/  FMUL R0, R0, UR4 ;  /* 0x0000000400007c20 */ /* 0x000fe20008400000 */
[----:B------:R-:W-:Y:S02]  /*9b10*/  IMAD.MOV.U32 R5, RZ, RZ, -0x1 ;  /* 0xffffffffff057424 */ /* 0x000fe400078e00ff */
[----:B------:R-:W-:Y:S01]  /*9b20*/  ISETP.NE.AND.EX P0, PT, R31, RZ, PT, P0 ;  /* 0x000000ff1f00720c */ /* 0x000fe20003f05300 */
[----:B------:R2:W4:Y:S01]  /*9b30*/  F2I.U32.TRUNC.NTZ R13, R0 ;  /* 0x00000000000d7305 */ /* 0x000522000020f000 */
[----:B------:R-:W2:Y:S01]  /*9b40*/  LDC R15, c[0x0][0x148] ;  /* 0x00005200ff0f7b82 */ /* 0x000ea20000000800 */
[----:B0-----:R-:W-:-:S02]  /*9b50*/  SHF.R.U64 R12, R4, R6, R3 ;  /* 0x00000006040c7219 */ /* 0x001fc40000001203 */
[----:B------:R-:W-:-:S05]  /*9b60*/  SHF.R.U32.HI R3, RZ, R6, R3 ;  /* 0x00000006ff037219 */ /* 0x000fca0000011603 */
[----:B------:R-:W0:Y:S01]  /*9b70*/  LDC R20, c[0x0][0x600] ;  /* 0x00018000ff147b82 */ /* 0x000e220000000800 */
[-CC-:B-1----:R-:W-:Y:S02]  /*9b80*/  SHF.R.U64 R10, R12, R8.reuse, R3.reuse ;  /* 0x000000080c0a7219 */ /* 0x182fe40000001203 */
[----:B------:R-:W-:-:S05]  /*9b90*/  SHF.R.U32.HI R3, RZ, R8, R3 ;  /* 0x00000008ff037219 */ /* 0x000fca0000011603 */
[----:B------:R-:W1:Y:S01]  /*9ba0*/  LDC R21, c[0x0][0x648] ;  /* 0x00019200ff157b82 */ /* 0x000e620000000800 */
[-C--:B---3--:R-:W-:Y:S02]  /*9bb0*/  SHF.L.U32 R4, R5, R28.reuse, RZ ;  /* 0x0000001c05047219 */ /* 0x088fe400000006ff */
[-CC-:B------:R-:W-:Y:S02]  /*9bc0*/  SHF.R.U64 R14, R10, R28.reuse, R3.reuse ;  /* 0x0000001c0a0e7219 */ /* 0x180fe40000001203 */
[----:B------:R-:W-:Y:S02]  /*9bd0*/  SHF.R.U32.HI R5, RZ, R28, R3 ;  /* 0x0000001cff057219 */ /* 0x000fe40000011603 */
[----:B------:R-:W-:Y:S01]  /*9be0*/  LOP3.LUT R153, RZ, R4, RZ, 0x33, !PT ;  /* 0x00000004ff997212 */ /* 0x000fe200078e33ff */
[----:B------:R-:W3:Y:S01]  /*9bf0*/  LDC R25, c[0x0][0x638] ;  /* 0x00018e00ff197b82 */ /* 0x000ee20000000800 */
[----:B------:R-:W-:Y:S01]  /*9c00*/  SHF.L.U32 R28, R7, R28, RZ ;  /* 0x0000001c071c7219 */ /* 0x000fe200000006ff */
[----:B------:R-:W-:-:S06]  /*9c10*/  IMAD.MOV.U32 R4, RZ, RZ, R14 ;  /* 0x000000ffff047224 */ /* 0x000fcc00078e000e */
[----:B------:R-:W0:Y:S01]  /*9c20*/  LDC R27, c[0x0][0x610] ;  /* 0x00018400ff1b7b82 */ /* 0x000e220000000800 */
[----:B----4-:R-:W-:Y:S05]  /*9c30*/  @!P0 BRA `(.L_x_286) ;  /* 0x0000000000288947 */ /* 0x010fea0003800000 */
[----:B------:R-:W4:Y:S02]  /*9c40*/  LDC R3, c[0x0][0x64c] ;  /* 0x00019300ff037b82 */ /* 0x000f240000000800 */
[----:B----4-:R-:W-:-:S05]  /*9c50*/  IADD3 R3, P0, R14, R3, RZ ;  /* 0x000000030e037210 */ /* 0x010fca0007f1e0ff */
        /* <DEDUP_REMOVED lines=8> */
.L_x_286:
[----:B------:R-:W-:Y:S01]  /*9ce0*/  ISETP.NE.AND P0, PT, R2, 0x1, PT ;  /* 0x000000010200780c */ /* 0x000fe20003f05270 */
[----:B------:R-:W-:Y:S01]  /*9cf0*/  IMAD.MOV R13, RZ, RZ, -R13 ;  /* 0x000000ffff0d7224 */ /* 0x000fe200078e0a0d */
[----:B-12---:R-:W-:Y:S01]  /*9d00*/  SHF.R.U64 R0, R4, R21, R5 ;  /* 0x0000001504007219 */ /* 0x006fe20000001205 */
[----:B0-----:R-:W-:Y:S01]  /*9d10*/  VIADD R5, R20, 0xffffffff ;  /* 0xffffffff14057836 */ /* 0x001fe20000000000 */
[----:B------:R-:W-:-:S03]  /*9d20*/  LOP3.LUT R153, R10, R153, RZ, 0xc0, !PT ;  /* 0x000000990a997212 */ /* 0x000fc600078ec0ff */
[----:B------:R-:W-:Y:S01]  /*9d30*/  IMAD.MOV R3, RZ, RZ, -R0 ;  /* 0x000000ffff037224 */ /* 0x000fe200078e0a00 */
[----:B------:R-:W-:Y:S01]  /*9d40*/  LOP3.LUT R5, R12, R5, RZ, 0xc0, !PT ;  /* 0x000000050c057212 */ /* 0x000fe200078ec0ff */
[----:B------:R-:W-:Y:S02]  /*9d50*/  IMAD R153, R28, R0, R153 ;  /* 0x000000001c997224 */ /* 0x000fe400078e0299 */
[----:B---3--:R-:W-:Y:S02]  /*9d60*/  IMAD R0, R3, R25, R14 ;  /* 0x0000001903007224 */ /* 0x008fe400078e020e */
[----:B------:R-:W-:Y:S02]  /*9d70*/  @P0 IMAD R26, R15, R13, R24 ;  /* 0x0000000d0f1a0224 */ /* 0x000fe400078e0218 */
[----:B------:R-:W-:Y:S02]  /*9d80*/  IMAD R4, R0, R20, R5 ;  /* 0x0000001400047224 */ /* 0x000fe400078e0205 */
[----:B------:R-:W-:-:S02]  /*9d90*/  IMAD R153, R153, R27, R26 ;  /* 0x0000001b99997224 */ /* 0x000fc400078e021a */
[----:B------:R-:W-:-:S03]  /*9da0*/  IMAD.MOV.U32 R3, RZ, RZ, 0x1 ;  /* 0x00000001ff037424 */ /* 0x000fc600078e00ff */
[----:B------:R-:W-:Y:S02]  /*9db0*/  SEL R152, R4, R153, !P0 ;  /* 0x0000009904987207 */ /* 0x000fe40004000000 */
[----:B------:R-:W-:Y:S02]  /*9dc0*/  PRMT R0, R3, 0x7610, R0 ;  /* 0x0000761003007816 */ /* 0x000fe40000000000 */
[----:B------:R-:W-:-:S07]  /*9dd0*/  SEL R153, R153, R4, !P0 ;  /* 0x0000000499997207 */ /* 0x000fce0004000000 */
.L_x_284:
[----:B------:R-:W-:-:S13]  /*9de0*/  LOP3.LUT P0, RZ, R0, 0xff, RZ, 0xc0, !PT ;  /* 0x000000ff00ff7812 */ /* 0x000fda000780c0ff */
[----:B------:R-:W-:Y:S05]  /*9df0*/  @P0 BRA `(.L_x_287) ;  /* 0xffffff7000800947 */ /* 0x000fea000383ffff */
[----:B------:R-:W-:Y:S05]  /*9e00*/  EXIT ;  /* 0x000000000000794d */ /* 0x000fea0003800000 */
.L_x_4:
[----:B0-----:R-:W-:Y:S01]  /*9e10*/  ULDC.64 UR4, c[0x0][0x650] ;  /* 0x0001940000047ab9 */ /* 0x001fe20000000a00 */
        /* <DEDUP_REMOVED lines=25> */
.L_x_289:
[--C-:B------:R-:W-:Y:S01]  /*9fb0*/  SHF.R.U64 R12, R10, R14, R11.reuse ;  /* 0x0000000e0a0c7219 */ /* 0x100fe2000000120b */
[----:B------:R-:W0:Y:S01]  /*9fc0*/  LDC R22, c[0x0][0x618] ;  /* 0x00018600ff167b82 */ /* 0x000e220000000800 */
[----:B------:R-:W-:Y:S01]  /*9fd0*/  I2FP.F32.U32 R6, R4 ;  /* 0x0000000400067245 */ /* 0x000fe20000201000 */
[----:B------:R-:W-:Y:S01]  /*9fe0*/  ULDC UR4, c[0x0][0x150] ;  /* 0x0000540000047ab9 */ /* 0x000fe20000000800 */
[----:B------:R-:W-:Y:S02]  /*9ff0*/  SHF.R.U32.HI R5, RZ, R14, R11 ;  /* 0x0000000eff057219 */ /* 0x000fe4000001160b */
[----:B------:R-:W-:Y:S01]  /*a000*/  IADD3 R9, P0, RZ, -R12, RZ ;  /* 0x8000000cff097210 */ /* 0x000fe20007f1e0ff */
[----:B------:R-:W-:Y:S01]  /*a010*/  FMUL R11, R6, UR4 ;  /* 0x00000004060b7c20 */ /* 0x000fe20008400000 */
[----:B------:R-:W-:Y:S01]  /*a020*/  ULDC UR4, c[0x0][0x154] ;  /* 0x0000550000047ab9 */ /* 0x000fe20000000800 */
[----:B------:R-:W1:Y:S02]  /*a030*/  LDC.64 R24, c[0x0][0x640] ;  /* 0x00019000ff187b82 */ /* 0x000e640000000a00 */
[----:B------:R-:W-:-:S02]  /*a040*/  IMAD.X R5, RZ, RZ, ~R5, P0 ;  /* 0x000000ffff057224 */ /* 0x000fc400000e0e05 */
[----:B------:R-:W2:Y:S01]  /*a050*/  F2I.U32.TRUNC.NTZ R11, R11 ;  /* 0x0000000b000b7305 */ /* 0x000ea2000020f000 */
[----:B------:R-:W-:-:S03]  /*a060*/  IMAD.WIDE.U32 R6, R9, R20, R16 ;  /* 0x0000001409067225 */ /* 0x000fc600078e0010 */
[----:B------:R-:W3:Y:S01]  /*a070*/  LDC R13, c[0x0][0x144] ;  /* 0x00005100ff0d7b82 */ /* 0x000ee20000000800 */
[----:B------:R-:W-:-:S04]  /*a080*/  IMAD R8, R5, R20, RZ ;  /* 0x0000001405087224 */ /* 0x000fc800078e02ff */
[----:B------:R-:W-:Y:S02]  /*a090*/  IMAD R5, R9, R21, R8 ;  /* 0x0000001509057224 */ /* 0x000fe400078e0208 */
[----:B------:R-:W-:Y:S01]  /*a0a0*/  IMAD.MOV.U32 R8, RZ, RZ, -0x1 ;  /* 0xffffffffff087424 */ /* 0x000fe200078e00ff */
[----:B------:R-:W4:Y:S01]  /*a0b0*/  LDC R14, c[0x0][0x608] ;  /* 0x00018200ff0e7b82 */ /* 0x000f220000000800 */
[----:B------:R-:W-:Y:S01]  /*a0c0*/  IMAD.IADD R5, R7, 0x1, R5 ;  /* 0x0000000107057824 */ /* 0x000fe200078e0205 */
[----:B------:R-:W-:-:S04]  /*a0d0*/  I2FP.F32.U32 R7, R3 ;  /* 0x0000000300077245 */ /* 0x000fc80000201000 */
[-C--:B0-----:R-:W-:Y:S01]  /*a0e0*/  SHF.R.U64 R10, R6, R22.reuse, R5 ;  /* 0x00000016060a7219 */ /* 0x081fe20000001205 */
[----:B--2---:R-:W-:Y:S01]  /*a0f0*/  IMAD.MOV R6, RZ, RZ, -R11 ;  /* 0x000000ffff067224 */ /* 0x004fe200078e0a0b */
[----:B------:R-:W0:Y:S01]  /*a100*/  LDC R9, c[0x0][0x658] ;  /* 0x00019600ff097b82 */ /* 0x000e220000000800 */
[----:B-1----:R-:W-:Y:S01]  /*a110*/  ISETP.NE.U32.AND P0, PT, R24, RZ, PT ;  /* 0x000000ff1800720c */ /* 0x002fe20003f05070 */
[----:B------:R-:W-:Y:S01]  /*a120*/  FMUL R7, R7, UR4 ;  /* 0x0000000407077c20 */ /* 0x000fe20008400000 */
[----:B------:R-:W-:Y:S02]  /*a130*/  SHF.R.U32.HI R5, RZ, R22, R5 ;  /* 0x00000016ff057219 */ /* 0x000fe40000011605 */
[----:B------:R-:W-:-:S03]  /*a140*/  ISETP.NE.AND.EX P0, PT, R25, RZ, PT, P0 ;  /* 0x000000ff1900720c */ /* 0x000fc60003f05300 */
[----:B------:R-:W1:Y:S01]  /*a150*/  LDC R20, c[0x0][0x148] ;  /* 0x00005200ff147b82 */ /* 0x000e620000000800 */
[----:B---3--:R-:W-:Y:S02]  /*a160*/  IMAD R23, R13, R6, R4 ;  /* 0x000000060d177224 */ /* 0x008fe400078e0204 */
[----:B------:R-:W-:-:S05]  /*a170*/  IMAD.MOV.U32 R6, RZ, RZ, 0x1 ;  /* 0x00000001ff067424 */ /* 0x000fca00078e00ff */
[----:B------:R-:W2:Y:S01]  /*a180*/  LDC R21, c[0x0][0x600] ;  /* 0x00018000ff157b82 */ /* 0x000ea20000000800 */
[-CC-:B----4-:R-:W-:Y:S02]  /*a190*/  SHF.R.U64 R13, R10, R14.reuse, R5.reuse ;  /* 0x0000000e0a0d7219 */ /* 0x190fe40000001205 */
[----:B------:R-:W-:Y:S02]  /*a1a0*/  SHF.R.U32.HI R4, RZ, R14, R5 ;  /* 0x0000000eff047219 */ /* 0x000fe40000011605 */
[----:B------:R3:W4:Y:S03]  /*a1b0*/  F2I.U32.TRUNC.NTZ R14, R7 ;  /* 0x00000007000e7305 */ /* 0x000726000020f000 */
[----:B------:R-:W1:Y:S01]  /*a1c0*/  LDC R26, c[0x0][0x648] ;  /* 0x00019200ff1a7b82 */ /* 0x000e620000000800 */
[-C--:B0-----:R-:W-:Y:S02]  /*a1d0*/  SHF.R.U64 R15, R13, R9.reuse, R4 ;  /* 0x000000090d0f7219 */ /* 0x081fe40000001204 */
[----:B------:R-:W-:-:S02]  /*a1e0*/  SHF.L.U32 R8, R8, R9, RZ ;  /* 0x0000000908087219 */ /* 0x000fc400000006ff */
[-C--:B------:R-:W-:Y:S01]  /*a1f0*/  SHF.R.U32.HI R5, RZ, R9.reuse, R4 ;  /* 0x00000009ff057219 */ /* 0x080fe20000011604 */
[----:B------:R-:W-:Y:S01]  /*a200*/  IMAD.MOV.U32 R4, RZ, RZ, R15 ;  /* 0x000000ffff047224 */ /* 0x000fe200078e000f */
[----:B------:R-:W-:Y:S01]  /*a210*/  SHF.L.U32 R22, R6, R9, RZ ;  /* 0x0000000906167219 */ /* 0x000fe200000006ff */
[----:B------:R-:W0:Y:S01]  /*a220*/  LDC R27, c[0x0][0x638] ;  /* 0x00018e00ff1b7b82 */ /* 0x000e220000000800 */
[----:B------:R-:W-:-:S07]  /*a230*/  LOP3.LUT R28, RZ, R8, RZ, 0x33, !PT ;  /* 0x00000008ff1c7212 */ /* 0x000fce00078e33ff */
        /* <DEDUP_REMOVED lines=12> */
.L_x_290:
[----:B------:R-:W-:Y:S01]  /*a300*/  ISETP.NE.AND P0, PT, R2, 0x1, PT ;  /* 0x000000010200780c */ /* 0x000fe20003f05270 */
[----:B--2---:R-:W-:Y:S01]  /*a310*/  VIADD R7, R21, 0xffffffff ;  /* 0xffffffff15077836 */ /* 0x004fe20000000000 */
[----:B-1----:R-:W-:Y:S01]  /*a320*/  SHF.R.U64 R5, R4, R26, R5 ;  /* 0x0000001a04057219 */ /* 0x002fe20000001205 */
[----:B------:R-:W-:Y:S01]  /*a330*/  IMAD.MOV R14, RZ, RZ, -R14 ;  /* 0x000000ffff0e7224 */ /* 0x000fe200078e0a0e */
[----:B------:R-:W-:Y:S01]  /*a340*/  LOP3.LUT R4, R13, R28, RZ, 0xc0, !PT ;  /* 0x0000001c0d047212 */ /* 0x000fe200078ec0ff */
[----:B------:R-:W-:Y:S01]  /*a350*/  IMAD.MOV.U32 R8, RZ, RZ, R12 ;  /* 0x000000ffff087224 */ /* 0x000fe200078e000c */
[----:B------:R-:W-:Y:S01]  /*a360*/  LOP3.LUT R10, R10, R7, RZ, 0xc0, !PT ;  /* 0x000000070a0a7212 */ /* 0x000fe200078ec0ff */
[----:B------:R-:W-:Y:S02]  /*a370*/  IMAD.MOV R6, RZ, RZ, -R5 ;  /* 0x000000ffff067224 */ /* 0x000fe400078e0a05 */
[----:B------:R-:W-:-:S04]  /*a380*/  IMAD R4, R22, R5, R4 ;  /* 0x0000000516047224 */ /* 0x000fc800078e0204 */
[----:B------:R-:W-:Y:S02]  /*a390*/  @P0 IMAD R23, R20, R14, R3 ;  /* 0x0000000e14170224 */ /* 0x000fe400078e0203 */
[----:B0-----:R-:W-:Y:S02]  /*a3a0*/  IMAD R3, R6, R27, R15 ;  /* 0x0000001b06037224 */ /* 0x001fe400078e020f */
[----:B------:R-:W-:Y:S02]  /*a3b0*/  IMAD R7, R4, R29, R23 ;  /* 0x0000001d04077224 */ /* 0x000fe400078e0217 */
[----:B------:R-:W-:Y:S02]  /*a3c0*/  IMAD R4, R3, R21, R10 ;  /* 0x0000001503047224 */ /* 0x000fe400078e020a */
[----:B------:R-:W-:-:S03]  /*a3d0*/  IMAD.MOV.U32 R6, RZ, RZ, 0x1 ;  /* 0x00000001ff067424 */ /* 0x000fc600078e00ff */
[----:B------:R-:W-:Y:S02]  /*a3e0*/  SEL R9, R4, R7, !P0 ;  /* 0x0000000704097207 */ /* 0x000fe40004000000 */
[----:B------:R-:W-:-:S07]  /*a3f0*/  SEL R7, R7, R4, !P0 ;  /* 0x0000000407077207 */ /* 0x000fce0004000000 */
.L_x_288:
[----:B------:R-:W-:-:S08]  /*a400*/  NOP ;  /* 0x0000000000007918 */ /* 0x000fd00000000000 */
[----:B------:R-:W0:-:S00]  /*a410*/  USETMAXREG.DEALLOC.CTAPOOL 0x28 ;  /* 0x00000028000079c8 */ /* 0x000e0000080e0500 */
[----:B0-----:R-:W-:-:S13]  /*a420*/  ISETP.NE.AND P0, PT, R0, RZ, PT ;  /* 0x000000ff0000720c */ /* 0x001fda0003f05270 */
[----:B------:R-:W-:Y:S05]  /*a430*/  @P0 EXIT ;  /* 0x000000000000094d */ /* 0x000fea0003800000 */
[----:B------:R-:W-:Y:S01]  /*a440*/  LOP3.LUT P0, RZ, R6, 0xff, RZ, 0xc0, !PT ;  /* 0x000000ff06ff7812 */ /* 0x000fe2000780c0ff */
[----:B------:R-:W-:Y:S02]  /*a450*/  IMAD.MOV.U32 R0, RZ, RZ, 0x1 ;  /* 0x00000001ff007424 */ /* 0x000fe400078e00ff */
[----:B------:R-:W-:-:S10]  /*a460*/  IMAD.MOV.U32 R12, RZ, RZ, RZ ;  /* 0x000000ffff0c7224 */ /* 0x000fd400078e00ff */
[----:B------:R-:W-:Y:S05]  /*a470*/  @!P0 BRA `(.L_x_291) ;  /* 0x0000000c00308947 */ /* 0x000fea0003800000 */
[----:B------:R-:W0:Y:S01]  /*a480*/  LDC R0, c[0x0][0x28c] ;  /* 0x0000a300ff007b82 */ /* 0x000e220000000800 */
[----:B------:R-:W-:Y:S01]  /*a490*/  ULDC UR5, c[0x0][0x600] ;  /* 0x0001800000057ab9 */ /* 0x000fe20000000800 */
[----:B------:R-:W-:Y:S01]  /*a4a0*/  ULDC UR4, c[0x0][0xc] ;  /* 0x0000030000047ab9 */ /* 0x000fe20000000800 */
[----:B------:R-:W-:Y:S01]  /*a4b0*/  UIADD3 UR16, UR5, -0x1, URZ ;  /* 0xffffffff05107890 */ /* 0x000fe2000fffe03f */
[C---:B------:R-:W-:Y:S01]  /*a4c0*/  LOP3.LUT P2, RZ, R18.reuse, 0x7f, RZ, 0xc0, !PT ;  /* 0x0000007f12ff7812 */ /* 0x040fe2000784c0ff */
[----:B------:R-:W-:Y:S01]  /*a4d0*/  ULDC UR6, c[0x0][0x658] ;  /* 0x0001960000067ab9 */ /* 0x000fe20000000800 */
[----:B------:R-:W-:Y:S01]  /*a4e0*/  ULDC UR5, c[0x0][0x10] ;  /* 0x0000040000057ab9 */ /* 0x000fe20000000800 */
[----:B------:R-:W-:Y:S01]  /*a4f0*/  UMOV UR7, 0xffffffff ;  /* 0xffffffff00077882 */ /* 0x000fe20000000000 */
[----:B------:R-:W-:Y:S01]  /*a500*/  UMOV UR8, 0x1 ;  /* 0x0000000100087882 */ /* 0x000fe20000000000 */
[----:B------:R-:W-:Y:S01]  /*a510*/  UIMAD.WIDE.U32 UR4, UR4, UR5, URZ ;  /* 0x00000005040472a5 */ /* 0x000fe2000f8e003f */
[----:B------:R-:W-:Y:S01]  /*a520*/  LOP3.LUT P0, RZ, R18, 0x1f, RZ, 0xc0, !PT ;  /* 0x0000001f12ff7812 */ /* 0x000fe2000780c0ff */
[----:B------:R-:W-:Y:S01]  /*a530*/  USHF.L.U32 UR7, UR7, UR6, URZ ;  /* 0x0000000607077299 */ /* 0x000fe2000800063f */
[----:B------:R-:W-:Y:S01]  /*a540*/  BSSY B0, `(.L_x_291) ;  /* 0x00000bf000007945 */ /* 0x000fe20003800000 */
[----:B------:R-:W-:Y:S01]  /*a550*/  USHF.L.U32 UR18, UR8, UR6, URZ ;  /* 0x0000000608127299 */ /* 0x000fe2000800063f */
[----:B------:R-:W-:Y:S01]  /*a560*/  IMAD.MOV.U32 R13, RZ, RZ, 0x1 ;  /* 0x00000001ff0d7424 */ /* 0x000fe200078e00ff */
[----:B------:R-:W-:Y:S01]  /*a570*/  LOP3.LUT R11, R19, 0x2, RZ, 0xfc, !PT ;  /* 0x00000002130b7812 */ /* 0x000fe200078efcff */
[----:B------:R-:W-:Y:S01]  /*a580*/  ULDC UR6, c[0x0][0x14] ;  /* 0x0000050000067ab9 */ /* 0x000fe20000000800 */
[----:B------:R-:W-:Y:S01]  /*a590*/  PLOP3.LUT P0, PT, P0, P2, PT, 0x8a, 0x0 ;  /* 0x000000000000781c */ /* 0x000fe20000705172 */
[----:B------:R-:W-:Y:S01]  /*a5a0*/  UIMAD.WIDE.U32 UR20, UR4, UR6, URZ ;  /* 0x00000006041472a5 */ /* 0x000fe2000f8e003f */
[----:B------:R-:W-:Y:S01]  /*a5b0*/  IMAD.MOV.U32 R12, RZ, RZ, RZ ;  /* 0x000000ffff0c7224 */ /* 0x000fe200078e00ff */
[----:B------:R-:W-:-:S02]  /*a5c0*/  UIMAD UR13, UR5, UR6, URZ ;  /* 0x00000006050d72a4 */ /* 0x000fc4000f8e023f */
[----:B------:R-:W-:Y:S01]  /*a5d0*/  ULOP3.LUT UR17, URZ, UR7, URZ, 0x33, !UPT ;  /* 0x000000073f117292 */ /* 0x000fe2000f8e333f */
[----:B0-----:R-:W-:Y:S01]  /*a5e0*/  VIADD R0, R0, 0x1f ;  /* 0x0000001f00007836 */ /* 0x001fe20000000000 */
[----:B------:R-:W-:Y:S01]  /*a5f0*/  UIADD3 UR13, UR21, UR13, URZ ;  /* 0x0000000d150d7290 */ /* 0x000fe2000fffe03f */
[----:B------:R-:W-:-:S03]  /*a600*/  ULDC.64 UR22, c[0x0][0x198] ;  /* 0x0000660000167ab9 */ /* 0x000fc60000000a00 */
[----:B------:R-:W-:-:S04]  /*a610*/  SHF.R.S32.HI R3, RZ, 0x1f, R0 ;  /* 0x0000001fff037819 */ /* 0x000fc80000011400 */
[----:B------:R-:W-:Y:S01]  /*a620*/  LEA.HI R3, R3, R0, RZ, 0x5 ;  /* 0x0000000003037211 */ /* 0x000fe200078f28ff */
[----:B------:R-:W-:-:S03]  /*a630*/  IMAD.MOV.U32 R0, RZ, RZ, 0x1 ;  /* 0x00000001ff007424 */ /* 0x000fc600078e00ff */
[----:B------:R-:W-:-:S05]  /*a640*/  SHF.R.S32.HI R3, RZ, 0x5, R3 ;  /* 0x00000005ff037819 */ /* 0x000fca0000011403 */
[----:B------:R-:W-:-:S07]  /*a650*/  VIADD R10, R3, 0x1 ;  /* 0x00000001030a7836 */ /* 0x000fce0000000000 */
.L_x_303:
[----:B------:R-:W-:-:S03]  /*a660*/  UMOV UR4, 0xffffffff ;  /* 0xffffffff00047882 */ /* 0x000fc60000000000 */
[----:B------:R-:W-:Y:S05]  /*a670*/  BRA.DIV UR4, `(.L_x_292) ;  /* 0x0000001204507947 */ /* 0x000fea000b800000 */
[----:B------:R-:W-:-:S13]  /*a680*/  ELECT P6, URZ, PT ;  /* 0x00000000003f782f */ /* 0x000fda00038c0000 */
.L_x_319:
[----:B------:R-:W0:Y:S01]  /*a690*/  LDC R4, c[0x0][0x28c] ;  /* 0x0000a300ff047b82 */ /* 0x000e220000000800 */
[----:B------:R-:W-:Y:S01]  /*a6a0*/  BSSY B1, `(.L_x_293) ;  /* 0x0000037000017945 */ /* 0x000fe20003800000 */
[----:B0-----:R-:W-:-:S13]  /*a6b0*/  ISETP.LT.OR P6, PT, R4, 0x1, !P6 ;  /* 0x000000010400780c */ /* 0x001fda00077c1670 */
[----:B------:R-:W-:Y:S05]  /*a6c0*/  @P6 BRA `(.L_x_294) ;  /* 0x0000000000d06947 */ /* 0x000fea0003800000 */
[----:B------:R-:W-:Y:S02]  /*a6d0*/  IMAD.SHL.U32 R15, R9, 0x100, RZ ;  /* 0x00000100090f7824 */ /* 0x000fe400078e00ff */
[----:B------:R-:W-:Y:S02]  /*a6e0*/  IMAD.SHL.U32 R18, R7, 0x80, RZ ;  /* 0x0000008007127824 */ /* 0x000fe400078e00ff */
[----:B------:R-:W-:Y:S02]  /*a6f0*/  IMAD.MOV.U32 R20, RZ, RZ, RZ ;  /* 0x000000ffff147224 */ /* 0x000fe400078e00ff */
[----:B------:R-:W-:Y:S02]  /*a700*/  IMAD.MOV.U32 R4, RZ, RZ, R10 ;  /* 0x000000ffff047224 */ /* 0x000fe400078e000a */
[----:B------:R-:W-:Y:S02]  /*a710*/  IMAD.MOV.U32 R5, RZ, RZ, R0 ;  /* 0x000000ffff057224 */ /* 0x000fe400078e0000 */
[----:B------:R-:W-:-:S07]  /*a720*/  IMAD.MOV.U32 R6, RZ, RZ, R12 ;  /* 0x000000ffff067224 */ /* 0x000fce00078e000c */
.L_x_298:
[----:B------:R-:W0:Y:S01]  /*a730*/  S2R R14, SR_CgaCtaId ;  /* 0x00000000000e7919 */ /* 0x000e220000008800 */
[----:B------:R-:W-:Y:S01]  /*a740*/  MOV R7, 0x400 ;  /* 0x0000040000077802 */ /* 0x000fe20000000f00 */
[----:B------:R-:W1:Y:S03]  /*a750*/  @!P2 LDC R9, c[0x0][0x500] ;  /* 0x00014000ff09ab82 */ /* 0x000e660000000800 */
[----:B0-----:R-:W-:Y:S02]  /*a760*/  LEA R21, R14, R7, 0x18 ;  /* 0x000000070e157211 */ /* 0x001fe400078ec0ff */
[----:B------:R-:W-:-:S03]  /*a770*/  SHF.L.U32 R7, R5, 0x1f, RZ ;  /* 0x0000001f05077819 */ /* 0x000fc600000006ff */
[----:B------:R-:W-:-:S04]  /*a780*/  IMAD R14, R6, 0x8, R21 ;  /* 0x00000008060e7824 */ /* 0x000fc800078e0215 */
[----:B------:R-:W0:Y:S02]  /*a790*/  SYNCS.PHASECHK.TRANS64.TRYWAIT P1, [R14+URZ+0x48], R7 ;  /* 0x000048070e0075a7 */ /* 0x000e24000802017f */
[----:B01----:R-:W-:Y:S05]  /*a7a0*/  @!P1 BRA `(.L_x_295) ;  /* 0x0000001000249947 */ /* 0x003fea0003800000 */
.L_x_320:
[----:B0-----:R-:W-:Y:S01]  /*a7b0*/  PRMT R7, R11, 0x9910, RZ ;  /* 0x000099100b077816 */ /* 0x001fe200000000ff */
[----:B------:R0:W-:Y:S03]  /*a7c0*/  @!P2 SYNCS.ARRIVE.TRANS64 RZ, [R14+URZ], R9 ;  /* 0x000000090effa9a7 */ /* 0x0001e6000800003f */
[----:B------:R-:W-:-:S13]  /*a7d0*/  ISETP.NE.AND P1, PT, R7, 0x2, PT ;  /* 0x000000020700780c */ /* 0x000fda0003f25270 */
[----:B0-----:R-:W-:Y:S05]  /*a7e0*/  @P1 BRA `(.L_x_296) ;  /* 0x0000000000041947 */ /* 0x001fea0003800000 */
[----:B------:R-:W-:Y:S01]  /*a7f0*/  BPT.TRAP 0x1 ;  /* 0x000000040000795c */ /* 0x000fe20000300000 */
.L_x_296:
[----:B------:R-:W-:Y:S05]  /*a800*/  @P0 BRA `(.L_x_297) ;  /* 0x0000000000040947 */ /* 0x000fea0003800000 */
[----:B------:R-:W-:Y:S01]  /*a810*/  BPT.TRAP 0x1 ;  /* 0x000000040000795c */ /* 0x000fe20000300000 */
.L_x_297:
[--C-:B------:R-:W-:Y:S01]  /*a820*/  IMAD R7, R6, 0x2000, R21.reuse ;  /* 0x0000200006077824 */ /* 0x100fe200078e0215 */
[----:B------:R-:W-:Y:S01]  /*a830*/  R2UR UR9, R14 ;  /* 0x000000000e0972ca */ /* 0x000fe200000e0000 */
[----:B------:R-:W-:Y:S01]  /*a840*/  IMAD R21, R6, 0x4000, R21 ;  /* 0x0000400006157824 */ /* 0x000fe200078e0215 */
[----:B------:R-:W-:Y:S01]  /*a850*/  UIADD3 UR4, UP0, UR22, 0xf0, URZ ;  /* 0x000000f016047890 */ /* 0x000fe2000ff1e03f */
[----:B------:R-:W-:Y:S01]  /*a860*/  VIADD R4, R4, 0xffffffff ;  /* 0xffffffff04047836 */ /* 0x000fe20000000000 */
[----:B------:R-:W-:Y:S01]  /*a870*/  R2UR UR5, R7 ;  /* 0x00000000070572ca */ /* 0x000fe200000e0000 */
[----:B------:R-:W-:Y:S01]  /*a880*/  UIADD3 UR24, UP1, UR22, 0x1f0, URZ ;  /* 0x000001f016187890 */ /* 0x000fe2000ff3e03f */
[----:B------:R-:W-:Y:S01]  /*a890*/  R2UR UR8, R21 ;  /* 0x00000000150872ca */ /* 0x000fe200000e0000 */
[----:B------:R-:W-:Y:S01]  /*a8a0*/  VIADD R6, R6, 0x1 ;  /* 0x0000000106067836 */ /* 0x000fe20000000000 */
[----:B------:R-:W-:Y:S01]  /*a8b0*/  R2UR UR11, R18 ;  /* 0x00000000120b72ca */ /* 0x000fe200000e0000 */
[----:B------:R-:W-:Y:S01]  /*a8c0*/  UIADD3.X UR25, URZ, UR23, URZ, UP1, !UPT ;  /* 0x000000173f197290 */ /* 0x000fe20008ffe43f */
[----:B------:R-:W-:Y:S01]  /*a8d0*/  R2UR UR10, R20 ;  /* 0x00000000140a72ca */ /* 0x000fe200000e0000 */
[----:B------:R-:W-:Y:S01]  /*a8e0*/  UMOV UR6, 0x0 ;  /* 0x0000000000067882 */ /* 0x000fe20000000000 */
[----:B------:R-:W-:Y:S01]  /*a8f0*/  R2UR UR12, R8 ;  /* 0x00000000080c72ca */ /* 0x000fe200000e0000 */
[----:B------:R-:W-:Y:S01]  /*a900*/  UMOV UR7, 0x10000000 ;  /* 0x1000000000077882 */ /* 0x000fe20000000000 */
[----:B------:R-:W-:Y:S01]  /*a910*/  R2UR UR19, R15 ;  /* 0x000000000f1372ca */ /* 0x000fe200000e0000 */
[----:B------:R-:W-:Y:S01]  /*a920*/  VIADD R20, R20, 0x20 ;  /* 0x0000002014147836 */ /* 0x000fe20000000000 */
[----:B------:R-:W-:Y:S01]  /*a930*/  ISETP.GT.AND P3, PT, R4, 0x1, PT ;  /* 0x000000010400780c */ /* 0x000fe20003f64270 */
[----:B------:R-:W-:Y:S01]  /*a940*/  UIADD3 UR14, UR5, 0x180, URZ ;  /* 0x00000180050e7890 */ /* 0x000fe2000fffe03f */
[----:B------:R-:W-:Y:S01]  /*a950*/  ISETP.NE.AND P1, PT, R6, 0x9, PT ;  /* 0x000000090600780c */ /* 0x000fe20003f25270 */
[----:B------:R-:W-:-:S02]  /*a960*/  UIADD3.X UR5, URZ, UR23, URZ, UP0, !UPT ;  /* 0x000000173f057290 */ /* 0x000fc400087fe43f */
[----:B------:R-:W-:Y:S01]  /*a970*/  UIADD3 UR15, UR8, 0x12180, URZ ;  /* 0x00012180080f7890 */ /* 0x000fe2000fffe03f */
[----:B------:R-:W-:Y:S02]  /*a980*/  SEL R14, RZ, 0x1, P1 ;  /* 0x00000001ff0e7807 */ /* 0x000fe40000800000 */
[----:B------:R-:W-:Y:S01]  /*a990*/  UMOV UR8, UR14 ;  /* 0x0000000e00087c82 */ /* 0x000fe20008000000 */
[----:B------:R-:W-:Y:S02]  /*a9a0*/  SEL R6, R6, RZ, P1 ;  /* 0x000000ff06067207 */ /* 0x000fe40000800000 */
[----:B------:R-:W-:Y:S01]  /*a9b0*/  LOP3.LUT R5, R5, R14, RZ, 0x3c, !PT ;  /* 0x0000000e05057212 */ /* 0x000fe200078e3cff */
[----:B------:R0:W-:Y:S02]  /*a9c0*/  UTMALDG.3D [UR8], [UR4], desc[UR6] ;  /* 0x00000608040075b4 */ /* 0x0001e40008011000 */
[----:B0-----:R-:W-:Y:S01]  /*a9d0*/  UMOV UR8, UR15 ;  /* 0x0000000f00087c82 */ /* 0x001fe20008000000 */
[----:B------:R-:W-:-:S02]  /*a9e0*/  UMOV UR11, UR19 ;  /* 0x00000013000b7c82 */ /* 0x000fc40008000000 */
[----:B------:R0:W-:Y:S02]  /*a9f0*/  UTMALDG.3D [UR8], [UR24], desc[UR6] ;  /* 0x00000608180075b4 */ /* 0x0001e40008011000 */
[----:B0-----:R-:W-:Y:S05]  /*aa00*/  @P3 BRA `(.L_x_298) ;  /* 0xfffffffc00483947 */ /* 0x001fea000383ffff */
.L_x_294:
[----:B------:R-:W-:Y:S05]  /*aa10*/  BSYNC B1 ;  /* 0x0000000000017941 */ /* 0x000fea0003800000 */
.L_x_293:
[----:B------:R-:W-:Y:S01]  /*aa20*/  LOP3.LUT P3, RZ, R13, 0xff, RZ, 0xc0, !PT ;  /* 0x000000ff0dff7812 */ /* 0x000fe2000786c0ff */
[----:B------:R-:W-:Y:S01]  /*aa30*/  IMAD.IADD R12, R3, 0x1, R12 ;  /* 0x00000001030c7824 */ /* 0x000fe200078e020c */
[----:B------:R-:W-:Y:S01]  /*aa40*/  IADD3 R16, P4, R16, UR20, RZ ;  /* 0x0000001410107c10 */ /* 0x000fe2000ff9e0ff */
[----:B------:R-:W-:Y:S01]  /*aa50*/  ULDC.64 UR4, c[0x0][0x650] ;  /* 0x0001940000047ab9 */ /* 0x000fe20000000a00 */
[----:B------:R-:W-:Y:S01]  /*aa60*/  BSSY B1, `(.L_x_299) ;  /* 0x000006a000017945 */ /* 0x000fe20003800000 */
[----:B------:R-:W-:Y:S01]  /*aa70*/  IMAD.MOV.U32 R9, RZ, RZ, -0x1 ;  /* 0xffffffffff097424 */ /* 0x000fe200078e00ff */
[----:B------:R-:W-:Y:S01]  /*aa80*/  ISETP.GT.U32.AND P1, PT, R12, 0x8, PT ;  /* 0x000000080c00780c */ /* 0x000fe20003f24070 */
[----:B------:R-:W-:Y:S01]  /*aa90*/  IMAD.MOV.U32 R8, RZ, RZ, -0x1 ;  /* 0xffffffffff087424 */ /* 0x000fe200078e00ff */
[----:B------:R-:W-:Y:S02]  /*aaa0*/  IADD3.X R17, R17, UR13, RZ, P4, !PT ;  /* 0x0000000d11117c10 */ /* 0x000fe4000a7fe4ff */
[----:B------:R-:W-:-:S02]  /*aab0*/  ISETP.LT.U32.AND P1, PT, R3, 0x9, P1 ;  /* 0x000000090300780c */ /* 0x000fc40000f21070 */
[----:B------:R-:W-:Y:S01]  /*aac0*/  PRMT R13, RZ, 0x7610, R13 ;  /* 0x00007610ff0d7816 */ /* 0x000fe2000000000d */
[----:B------:R-:W0:Y:S01]  /*aad0*/  @P3 S2R R5, SR_CgaCtaId ;  /* 0x0000000000053919 */ /* 0x000e220000008800 */
[----:B------:R-:W-:-:S04]  /*aae0*/  @P3 MOV R4, 0x400 ;  /* 0x0000040000043802 */ /* 0x000fc80000000f00 */
[----:B0-----:R-:W-:Y:S01]  /*aaf0*/  @P3 LEA R6, R5, R4, 0x18 ;  /* 0x0000000405063211 */ /* 0x001fe200078ec0ff */
[----:B------:R-:W-:-:S03]  /*ab00*/  IMAD.WIDE.U32 R4, R12, 0x38e38e39, RZ ;  /* 0x38e38e390c047825 */ /* 0x000fc600078e00ff */
[----:B------:R0:W-:Y:S01]  /*ab10*/  @P3 SYNCS.ARRIVE.TRANS64.A1T0 RZ, [R6+URZ+0xa8], RZ ;  /* 0x0000a8ff06ff39a7 */ /* 0x0001e2000810003f */
[----:B------:R-:W-:Y:S02]  /*ab20*/  ISETP.GE.U32.AND P3, PT, R3, 0x9, PT ;  /* 0x000000090300780c */ /* 0x000fe40003f66070 */
[----:B------:R-:W-:Y:S02]  /*ab30*/  SHF.R.U32.HI R7, RZ, 0x1, R5 ;  /* 0x00000001ff077819 */ /* 0x000fe40000011605 */
[----:B------:R-:W-:Y:S02]  /*ab40*/  SEL R5, RZ, 0x1, !P1 ;  /* 0x00000001ff057807 */ /* 0x000fe40004800000 */
[----:B------:R-:W-:Y:S01]  /*ab50*/  ISETP.GE.U32.AND P1, PT, R16, UR4, PT ;  /* 0x0000000410007c0c */ /* 0x000fe2000bf26070 */
[----:B------:R-:W-:Y:S01]  /*ab60*/  IMAD R12, R7, -0x9, R12 ;  /* 0xfffffff7070c7824 */ /* 0x000fe200078e020c */
[----:B------:R-:W-:Y:S02]  /*ab70*/  LOP3.LUT R0, R0, R5, RZ, 0x3c, !PT ;  /* 0x0000000500007212 */ /* 0x000fe400078e3cff */
[----:B------:R-:W-:-:S02]  /*ab80*/  ISETP.GE.U32.AND.EX P1, PT, R17, UR5, PT, P1 ;  /* 0x0000000511007c0c */ /* 0x000fc4000bf26110 */
[----:B------:R-:W-:Y:S02]  /*ab90*/  PRMT R4, RZ, 0x7610, R4 ;  /* 0x00007610ff047816 */ /* 0x000fe40000000004 */
[----:B------:R-:W-:Y:S01]  /*aba0*/  @P3 LOP3.LUT R0, R0, 0x1, R7, 0x78, !PT ;  /* 0x0000000100003812 */ /* 0x000fe200078e7807 */
[----:B------:R-:W-:-:S08]  /*abb0*/  IMAD.MOV.U32 R7, RZ, RZ, -0x1 ;  /* 0xffffffffff077424 */ /* 0x000fd000078e00ff */
[----:B0-----:R-:W-:Y:S05]  /*abc0*/  @P1 BRA `(.L_x_300) ;  /* 0x00000004004c1947 */ /* 0x001fea0003800000 */
[----:B------:R-:W-:Y:S01]  /*abd0*/  ULDC.64 UR4, c[0x0][0x628] ;  /* 0x00018a0000047ab9 */ /* 0x000fe20000000a00 */
[----:B------:R-:W0:Y:S01]  /*abe0*/  S2R R15, SR_CTAID.X ;  /* 0x00000000000f7919 */ /* 0x000e220000002500 */
[----:B------:R-:W-:Y:S01]  /*abf0*/  ISETP.NE.U32.AND P1, PT, RZ, UR4, PT ;  /* 0x00000004ff007c0c */ /* 0x000fe2000bf25070 */
[----:B------:R-:W-:Y:S01]  /*ac00*/  ULDC UR7, c[0x0][0x630] ;  /* 0x00018c0000077ab9 */ /* 0x000fe20000000800 */
[----:B------:R-:W-:Y:S01]  /*ac10*/  IMAD.MOV.U32 R4, RZ, RZ, R16 ;  /* 0x000000ffff047224 */ /* 0x000fe200078e0010 */
[----:B------:R-:W1:Y:S01]  /*ac20*/  S2R R14, SR_CTAID.Y ;  /* 0x00000000000e7919 */ /* 0x000e620000002600 */
[----:B------:R-:W-:Y:S01]  /*ac30*/  ISETP.NE.AND.EX P1, PT, RZ, UR5, PT, P1 ;  /* 0x00000005ff007c0c */ /* 0x000fe2000bf25310 */
[----:B------:R-:W-:-:S12]  /*ac40*/  IMAD.MOV.U32 R5, RZ, RZ, R17 ;  /* 0x000000ffff057224 */ /* 0x000fd800078e0011 */
[----:B------:R-:W-:Y:S05]  /*ac50*/  @!P1 BRA `(.L_x_301) ;  /* 0x0000000000289947 */ /* 0x000fea0003800000 */
[----:B------:R-:W-:Y:S02]  /*ac60*/  ULDC UR6, c[0x0][0x634] ;  /* 0x00018d0000067ab9 */ /* 0x000fe40000000800 */
[----:B------:R-:W-:-:S05]  /*ac70*/  IADD3 R9, P1, R16, UR6, RZ ;  /* 0x0000000610097c10 */ /* 0x000fca000ff3e0ff */
[----:B------:R-:W-:-:S04]  /*ac80*/  IMAD.X R21, RZ, RZ, R17, P1 ;  /* 0x000000ffff157224 */ /* 0x000fc800008e0611 */
[----:B------:R-:W-:-:S04]  /*ac90*/  IMAD.WIDE.U32 R6, R21, UR4, RZ ;  /* 0x0000000415067c25 */ /* 0x000fc8000f8e00ff */
[----:B------:R-:W-:-:S04]  /*aca0*/  IMAD.WIDE.U32 R6, P1, R9, UR5, R6 ;  /* 0x0000000509067c25 */ /* 0x000fc8000f820006 */
[----:B------:R-:W-:-:S04]  /*acb0*/  IMAD.WIDE.U32 R8, R9, UR4, RZ ;  /* 0x0000000409087c25 */ /* 0x000fc8000f8e00ff */
[----:B------:R-:W-:Y:S01]  /*acc0*/  IMAD.X R5, RZ, RZ, RZ, P1 ;  /* 0x000000ffff057224 */ /* 0x000fe200008e06ff */
[----:B------:R-:W-:Y:S01]  /*acd0*/  IADD3 RZ, P1, R9, R6, RZ ;  /* 0x0000000609ff7210 */ /* 0x000fe20007f3e0ff */
[----:B------:R-:W-:-:S04]  /*ace0*/  IMAD.MOV.U32 R4, RZ, RZ, R7 ;  /* 0x000000ffff047224 */ /* 0x000fc800078e0007 */
[----:B------:R-:W-:-:S08]  /*acf0*/  IMAD.WIDE.U32.X R4, R21, UR5, R4, P1 ;  /* 0x0000000515047c25 */ /* 0x000fd000088e0404 */
.L_x_301:
[--C-:B------:R-:W-:Y:S01]  /*ad00*/  SHF.R.U64 R8, R4, UR7, R5.reuse ;  /* 0x0000000704087c19 */ /* 0x100fe20008001205 */
[----:B------:R-:W-:Y:S01]  /*ad10*/  ULDC.64 UR4, c[0x0][0x620] ;  /* 0x0001880000047ab9 */ /* 0x000fe20000000a00 */
[----:B------:R-:W-:Y:S01]  /*ad20*/  SHF.R.U32.HI R4, RZ, UR7, R5 ;  /* 0x00000007ff047c19 */ /* 0x000fe20008011605 */
[----:B------:R-:W2:Y:S01]  /*ad30*/  LDC R24, c[0x0][0x144] ;  /* 0x00005100ff187b82 */ /* 0x000ea20000000800 */
[----:B------:R-:W-:Y:S01]  /*ad40*/  IADD3 R7, P1, RZ, -R8, RZ ;  /* 0x80000008ff077210 */ /* 0x000fe20007f3e0ff */
[----:B------:R-:W-:Y:S01]  /*ad50*/  ULDC.64 UR8, c[0x0][0x640] ;  /* 0x0001900000087ab9 */ /* 0x000fe20000000a00 */
[----:B0-----:R-:W-:Y:S01]  /*ad60*/  I2FP.F32.U32 R9, R15 ;  /* 0x0000000f00097245 */ /* 0x001fe20000201000 */
[----:B------:R-:W-:Y:S02]  /*ad70*/  ULDC UR6, c[0x0][0x608] ;  /* 0x0001820000067ab9 */ /* 0x000fe40000000800 */
[----:B------:R-:W-:Y:S01]  /*ad80*/  IMAD.X R4, RZ, RZ, ~R4, P1 ;  /* 0x000000ffff047224 */ /* 0x000fe200008e0e04 */
[----:B------:R-:W-:Y:S01]  /*ad90*/  ISETP.NE.U32.AND P1, PT, RZ, UR8, PT ;  /* 0x00000008ff007c0c */ /* 0x000fe2000bf25070 */
[----:B------:R-:W0:Y:S02]  /*ada0*/  LDC R21, c[0x0][0x148] ;  /* 0x00005200ff157b82 */ /* 0x000e240000000800 */
[----:B------:R-:W-:Y:S01]  /*adb0*/  IMAD R6, R4, UR4, RZ ;  /* 0x0000000404067c24 */ /* 0x000fe2000f8e02ff */
[----:B------:R-:W-:Y:S01]  /*adc0*/  ISETP.NE.AND.EX P1, PT, RZ, UR9, PT, P1 ;  /* 0x00000009ff007c0c */ /* 0x000fe2000bf25310 */
[----:B------:R-:W-:Y:S01]  /*add0*/  IMAD.WIDE.U32 R4, R7, UR4, R16 ;  /* 0x0000000407047c25 */ /* 0x000fe2000f8e0010 */
[----:B------:R-:W-:-:S03]  /*ade0*/  ULDC UR4, c[0x0][0x150] ;  /* 0x0000540000047ab9 */ /* 0x000fc60000000800 */
[----:B------:R-:W-:Y:S02]  /*adf0*/  IMAD R7, R7, UR5, R6 ;  /* 0x0000000507077c24 */ /* 0x000fe4000f8e0206 */
[----:B------:R-:W-:Y:S01]  /*ae00*/  FMUL R6, R9, UR4 ;  /* 0x0000000409067c20 */ /* 0x000fe20008400000 */
[----:B------:R-:W-:Y:S01]  /*ae10*/  ULDC UR4, c[0x0][0x618] ;  /* 0x0001860000047ab9 */ /* 0x000fe20000000800 */
[----:B------:R-:W-:Y:S01]  /*ae20*/  ULDC UR5, c[0x0][0x154] ;  /* 0x0000550000057ab9 */ /* 0x000fe20000000800 */
[----:B------:R-:W-:-:S03]  /*ae30*/  IMAD.IADD R5, R5, 0x1, R7 ;  /* 0x0000000105057824 */ /* 0x000fc600078e0207 */
[----:B------:R-:W3:Y:S02]  /*ae40*/  F2I.U32.TRUNC.NTZ R6, R6 ;  /* 0x0000000600067305 */ /* 0x000ee4000020f000 */
[----:B------:R-:W-:Y:S02]  /*ae50*/  SHF.R.U64 R9, R4, UR4, R5 ;  /* 0x0000000404097c19 */ /* 0x000fe40008001205 */
[----:B-1----:R-:W-:-:S05]  /*ae60*/  I2FP.F32.U32 R4, R14 ;  /* 0x0000000e00047245 */ /* 0x002fca0000201000 */
[----:B------:R-:W-:Y:S01]  /*ae70*/  FMUL R22, R4, UR5 ;  /* 0x0000000504167c20 */ /* 0x000fe20008400000 */
[----:B------:R-:W-:Y:S01]  /*ae80*/  SHF.R.U32.HI R4, RZ, UR4, R5 ;  /* 0x00000004ff047c19 */ /* 0x000fe20008011605 */
[----:B------:R-:W-:-:S03]  /*ae90*/  ULDC UR4, c[0x0][0x658] ;  /* 0x0001960000047ab9 */ /* 0x000fc60000000800 */
[--C-:B------:R-:W-:Y:S01]  /*aea0*/  SHF.R.U64 R20, R9, UR6, R4.reuse ;  /* 0x0000000609147c19 */ /* 0x100fe20008001204 */
[----:B------:R-:W1:Y:S01]  /*aeb0*/  F2I.U32.TRUNC.NTZ R22, R22 ;  /* 0x0000001600167305 */ /* 0x000e62000020f000 */
[----:B------:R-:W-:Y:S01]  /*aec0*/  SHF.R.U32.HI R5, RZ, UR6, R4 ;  /* 0x00000006ff057c19 */ /* 0x000fe20008011604 */
[----:B---3--:R-:W-:-:S03]  /*aed0*/  IMAD.MOV R6, RZ, RZ, -R6 ;  /* 0x000000ffff067224 */ /* 0x008fc600078e0a06 */
[----:B------:R-:W-:Y:S01]  /*aee0*/  SHF.R.U64 R18, R20, UR4, R5 ;  /* 0x0000000414127c19 */ /* 0x000fe20008001205 */
[----:B--2---:R-:W-:Y:S01]  /*aef0*/  IMAD R15, R24, R6, R15 ;  /* 0x00000006180f7224 */ /* 0x004fe200078e020f */
[----:B------:R-:W-:-:S03]  /*af00*/  SHF.R.U32.HI R23, RZ, UR4, R5 ;  /* 0x00000004ff177c19 */ /* 0x000fc60008011605 */
[----:B------:R-:W-:Y:S02]  /*af10*/  IMAD.MOV.U32 R4, RZ, RZ, R18 ;  /* 0x000000ffff047224 */ /* 0x000fe400078e0012 */
[----:B------:R-:W-:Y:S01]  /*af20*/  IMAD.MOV.U32 R5, RZ, RZ, R23 ;  /* 0x000000ffff057224 */ /* 0x000fe200078e0017 */
[----:B-1----:R-:W-:Y:S06]  /*af30*/  @!P1 BRA `(.L_x_302) ;  /* 0x0000000000289947 */ /* 0x002fec0003800000 */
[----:B------:R-:W-:Y:S02]  /*af40*/  ULDC UR4, c[0x0][0x64c] ;  /* 0x0001930000047ab9 */ /* 0x000fe40000000800 */
[----:B------:R-:W-:-:S05]  /*af50*/  IADD3 R5, P1, R18, UR4, RZ ;  /* 0x0000000412057c10 */ /* 0x000fca000ff3e0ff */
[----:B------:R-:W-:-:S04]  /*af60*/  IMAD.X R23, RZ, RZ, R23, P1 ;  /* 0x000000ffff177224 */ /* 0x000fc800008e0617 */
[----:B------:R-:W-:-:S04]  /*af70*/  IMAD.WIDE.U32 R6, R23, UR8, RZ ;  /* 0x0000000817067c25 */ /* 0x000fc8000f8e00ff */
[----:B------:R-:W-:-:S04]  /*af80*/  IMAD.WIDE.U32 R6, P1, R5, UR9, R6 ;  /* 0x0000000905067c25 */ /* 0x000fc8000f820006 */
[----:B------:R-:W-:-:S04]  /*af90*/  IMAD.WIDE.U32 R4, R5, UR8, RZ ;  /* 0x0000000805047c25 */ /* 0x000fc8000f8e00ff */
[----:B------:R-:W-:Y:S01]  /*afa0*/  IMAD.MOV.U32 R4, RZ, RZ, R7 ;  /* 0x000000ffff047224 */ /* 0x000fe200078e0007 */
[----:B------:R-:W-:Y:S01]  /*afb0*/  IADD3 RZ, P3, R5, R6, RZ ;  /* 0x0000000605ff7210 */ /* 0x000fe20007f7e0ff */
[----:B------:R-:W-:-:S04]  /*afc0*/  IMAD.X R5, RZ, RZ, RZ, P1 ;  /* 0x000000ffff057224 */ /* 0x000fc800008e06ff */
[----:B------:R-:W-:-:S08]  /*afd0*/  IMAD.WIDE.U32.X R4, R23, UR9, R4, P3 ;  /* 0x0000000917047c25 */ /* 0x000fd000098e0404 */
.L_x_302:
[----:B------:R-:W-:Y:S01]  /*afe0*/  ISETP.NE.AND P1, PT, R2, 0x1, PT ;  /* 0x000000010200780c */ /* 0x000fe20003f25270 */
[----:B------:R-:W-:Y:S01]  /*aff0*/  ULDC UR4, c[0x0][0x648] ;  /* 0x0001920000047ab9 */ /* 0x000fe20000000800 */
[----:B------:R-:W-:Y:S01]  /*b000*/  LOP3.LUT R20, R20, UR17, RZ, 0xc0, !PT ;  /* 0x0000001114147c12 */ /* 0x000fe2000f8ec0ff */
[----:B------:R-:W-:Y:S01]  /*b010*/  IMAD.MOV R22, RZ, RZ, -R22 ;  /* 0x000000ffff167224 */ /* 0x000fe200078e0a16 */
[----:B------:R-:W-:Y:S01]  /*b020*/  SHF.R.U64 R5, R4, UR4, R5 ;  /* 0x0000000404057c19 */ /* 0x000fe20008001205 */
[----:B------:R-:W-:Y:S01]  /*b030*/  ULDC UR4, c[0x0][0x638] ;  /* 0x00018e0000047ab9 */ /* 0x000fe20000000800 */
[----:B------:R-:W-:Y:S01]  /*b040*/  LOP3.LUT R9, R9, UR16, RZ, 0xc0, !PT ;  /* 0x0000001009097c12 */ /* 0x000fe2000f8ec0ff */
[----:B------:R-:W-:Y:S01]  /*b050*/  ULDC UR5, c[0x0][0x610] ;  /* 0x0001840000057ab9 */ /* 0x000fe20000000800 */
[----:B------:R-:W-:Y:S02]  /*b060*/  IMAD.MOV.U32 R4, RZ, RZ, 0x1 ;  /* 0x00000001ff047424 */ /* 0x000fe400078e00ff */
[----:B------:R-:W-:-:S02]  /*b070*/  IMAD.MOV R7, RZ, RZ, -R5 ;  /* 0x000000ffff077224 */ /* 0x000fc400078e0a05 */
[----:B------:R-:W-:Y:S02]  /*b080*/  IMAD R20, R5, UR18, R20 ;  /* 0x0000001205147c24 */ /* 0x000fe4000f8e0214 */
[----:B0-----:R-:W-:Y:S02]  /*b090*/  @P1 IMAD R15, R21, R22, R14 ;  /* 0x00000016150f1224 */ /* 0x001fe400078e020e */
[----:B------:R-:W-:Y:S01]  /*b0a0*/  IMAD R18, R7, UR4, R18 ;  /* 0x0000000407127c24 */ /* 0x000fe2000f8e0212 */
[----:B------:R-:W-:Y:S01]  /*b0b0*/  ULDC UR4, c[0x0][0x600] ;  /* 0x0001800000047ab9 */ /* 0x000fe20000000800 */
[----:B------:R-:W-:Y:S02]  /*b0c0*/  IMAD R15, R20, UR5, R15 ;  /* 0x00000005140f7c24 */ /* 0x000fe4000f8e020f */
[----:B------:R-:W-:-:S05]  /*b0d0*/  IMAD R18, R18, UR4, R9 ;  /* 0x0000000412127c24 */ /* 0x000fca000f8e0209 */
[----:B------:R-:W-:Y:S02]  /*b0e0*/  SEL R9, R18, R15, !P1 ;  /* 0x0000000f12097207 */ /* 0x000fe40004800000 */
[----:B------:R-:W-:-:S07]  /*b0f0*/  SEL R7, R15, R18, !P1 ;  /* 0x000000120f077207 */ /* 0x000fce0004800000 */
.L_x_300:
[----:B------:R-:W-:Y:S05]  /*b100*/  BSYNC B1 ;  /* 0x0000000000017941 */ /* 0x000fea0003800000 */
.L_x_299:
[----:B------:R-:W-:-:S13]  /*b110*/  LOP3.LUT P1, RZ, R4, 0xff, RZ, 0xc0, !PT ;  /* 0x000000ff04ff7812 */ /* 0x000fda000782c0ff */
[----:B------:R-:W-:Y:S05]  /*b120*/  @P1 BRA `(.L_x_303) ;  /* 0xfffffff4004c1947 */ /* 0x000fea000383ffff */
[----:B------:R-:W-:Y:S05]  /*b130*/  BSYNC B0 ;  /* 0x0000000000007941 */ /* 0x000fea0003800000 */
.L_x_291:
[----:B------:R-:W-:-:S03]  /*b140*/  UMOV UR4, 0xffffffff ;  /* 0xffffffff00047882 */ /* 0x000fc60000000000 */
[----:B------:R-:W-:Y:S05]  /*b150*/  BRA.DIV UR4, `(.L_x_304) ;  /* 0x0000000604cc7947 */ /* 0x000fea000b800000 */
[----:B------:R-:W-:-:S13]  /*b160*/  ELECT P6, URZ, PT ;  /* 0x00000000003f782f */ /* 0x000fda00038c0000 */
.L_x_323:
[----:B------:R-:W-:Y:S04]  /*b170*/  BSSY B0, `(.L_x_305) ;  /* 0x0000058000007945 */ /* 0x000fe80003800000 */
[----:B------:R-:W-:Y:S05]  /*b180*/  @!P6 BRA `(.L_x_306) ;  /* 0x000000040058e947 */ /* 0x000fea0003800000 */
[----:B------:R-:W-:-:S04]  /*b190*/  LOP3.LUT R19, R19, 0x2, RZ, 0xfc, !PT ;  /* 0x0000000213137812 */ /* 0x000fc800078efcff */
[----:B------:R-:W-:-:S13]  /*b1a0*/  ISETP.NE.AND P0, PT, R19, 0x3, PT ;  /* 0x000000031300780c */ /* 0x000fda0003f05270 */
[----:B------:R-:W-:Y:S05]  /*b1b0*/  @!P0 BRA `(.L_x_307) ;  /* 0x0000000000048947 */ /* 0x000fea0003800000 */
[----:B------:R-:W-:Y:S01]  /*b1c0*/  BPT.TRAP 0x1 ;  /* 0x000000040000795c */ /* 0x000fe20000300000 */
.L_x_307:
[----:B------:R-:W0:Y:S01]  /*b1d0*/  S2R R3, SR_CgaCtaId ;  /* 0x0000000000037919 */ /* 0x000e220000008800 */
[----:B------:R-:W-:-:S04]  /*b1e0*/  MOV R2, 0x400 ;  /* 0x0000040000027802 */ /* 0x000fc80000000f00 */
[----:B0-----:R-:W-:Y:S02]  /*b1f0*/  LEA R3, R3, R2, 0x18 ;  /* 0x0000000203037211 */ /* 0x001fe400078ec0ff */
[----:B------:R-:W-:-:S03]  /*b200*/  SHF.L.U32 R2, R0, 0x1f, RZ ;  /* 0x0000001f00027819 */ /* 0x000fc600000006ff */
[----:B------:R-:W-:-:S04]  /*b210*/  VIADD R3, R3, 0x48 ;  /* 0x0000004803037836 */ /* 0x000fc80000000000 */
[C---:B------:R-:W-:Y:S02]  /*b220*/  IMAD R7, R12.reuse, 0x8, R3 ;  /* 0x000000080c077824 */ /* 0x040fe400078e0203 */
[----:B------:R-:W-:Y:S02]  /*b230*/  VIADD R12, R12, 0x1 ;  /* 0x000000010c0c7836 */ /* 0x000fe40000000000 */
[----:B------:R-:W0:Y:S03]  /*b240*/  SYNCS.PHASECHK.TRANS64.TRYWAIT P0, [R7+URZ], R2 ;  /* 0x00000002070075a7 */ /* 0x000e26000800017f */
[----:B------:R-:W-:-:S04]  /*b250*/  ISETP.NE.AND P1, PT, R12, 0x9, PT ;  /* 0x000000090c00780c */ /* 0x000fc80003f25270 */
[----:B------:R-:W-:Y:S02]  /*b260*/  SEL R5, RZ, 0x1, P1 ;  /* 0x00000001ff057807 */ /* 0x000fe40000800000 */
[----:B------:R-:W-:Y:S02]  /*b270*/  SEL R12, R12, RZ, P1 ;  /* 0x000000ff0c0c7207 */ /* 0x000fe40000800000 */
[----:B------:R-:W-:-:S03]  /*b280*/  LOP3.LUT R5, R0, R5, RZ, 0x3c, !PT ;  /* 0x0000000500057212 */ /* 0x000fc600078e3cff */
[----:B------:R-:W-:Y:S01]  /*b290*/  IMAD R9, R12, 0x8, R3 ;  /* 0x000000080c097824 */ /* 0x000fe200078e0203 */
[----:B------:R-:W-:Y:S01]  /*b2a0*/  SHF.L.U32 R4, R5, 0x1f, RZ ;  /* 0x0000001f05047819 */ /* 0x000fe200000006ff */
[----:B0-----:R-:W-:Y:S06]  /*b2b0*/  @!P0 BRA `(.L_x_308) ;  /* 0x0000000400948947 */ /* 0x001fec0003800000 */
.L_x_324:
[----:B------:R-:W1:Y:S01]  /*b2c0*/  SYNCS.PHASECHK.TRANS64.TRYWAIT P0, [R9+URZ], R4 ;  /* 0x00000004090075a7 */ /* 0x000e62000800017f */
[----:B------:R-:W-:-:S05]  /*b2d0*/  VIADD R0, R12, 0x1 ;  /* 0x000000010c007836 */ /* 0x000fca0000000000 */
[----:B------:R-:W-:-:S04]  /*b2e0*/  ISETP.NE.AND P1, PT, R0, 0x9, PT ;  /* 0x000000090000780c */ /* 0x000fc80003f25270 */
[----:B0-----:R-:W-:Y:S02]  /*b2f0*/  SEL R2, RZ, 0x1, P1 ;  /* 0x00000001ff027807 */ /* 0x001fe40000800000 */
[----:B------:R-:W-:Y:S02]  /*b300*/  SEL R0, R0, RZ, P1 ;  /* 0x000000ff00007207 */ /* 0x000fe40000800000 */
[----:B------:R-:W-:-:S03]  /*b310*/  LOP3.LUT R7, R5, R2, RZ, 0x3c, !PT ;  /* 0x0000000205077212 */ /* 0x000fc600078e3cff */
[----:B------:R-:W-:Y:S01]  /*b320*/  IMAD R6, R0, 0x8, R3 ;  /* 0x0000000800067824 */ /* 0x000fe200078e0203 */
[----:B------:R-:W-:Y:S01]  /*b330*/  SHF.L.U32 R5, R7, 0x1f, RZ ;  /* 0x0000001f07057819 */ /* 0x000fe200000006ff */
[----:B-1----:R-:W-:Y:S06]  /*b340*/  @!P0 BRA `(.L_x_309) ;  /* 0x0000000400848947 */ /* 0x002fec0003800000 */
.L_x_325:
[----:B------:R-:W1:Y:S01]  /*b350*/  SYNCS.PHASECHK.TRANS64.TRYWAIT P0, [R6+URZ], R5 ;  /* 0x00000005060075a7 */ /* 0x000e62000800017f */
[----:B------:R-:W-:-:S05]  /*b360*/  VIADD R0, R0, 0x1 ;  /* 0x0000000100007836 */ /* 0x000fca0000000000 */
[----:B------:R-:W-:-:S04]  /*b370*/  ISETP.NE.AND P1, PT, R0, 0x9, PT ;  /* 0x000000090000780c */ /* 0x000fc80003f25270 */
[----:B------:R-:W-:Y:S02]  /*b380*/  SEL R2, RZ, 0x1, P1 ;  /* 0x00000001ff027807 */ /* 0x000fe40000800000 */
[----:B------:R-:W-:Y:S02]  /*b390*/  SEL R0, R0, RZ, P1 ;  /* 0x000000ff00007207 */ /* 0x000fe40000800000 */
[----:B------:R-:W-:-:S03]  /*b3a0*/  LOP3.LUT R7, R7, R2, RZ, 0x3c, !PT ;  /* 0x0000000207077212 */ /* 0x000fc600078e3cff */
[----:B0-----:R-:W-:Y:S01]  /*b3b0*/  IMAD R9, R0, 0x8, R3 ;  /* 0x0000000800097824 */ /* 0x001fe200078e0203 */
[----:B------:R-:W-:Y:S01]  /*b3c0*/  SHF.L.U32 R4, R7, 0x1f, RZ ;  /* 0x0000001f07047819 */ /* 0x000fe200000006ff */
[----:B-1----:R-:W-:Y:S06]  /*b3d0*/  @!P0 BRA `(.L_x_310) ;  /* 0x0000000400748947 */ /* 0x002fec0003800000 */
.L_x_326:
        /* <DEDUP_REMOVED lines=9> */
.L_x_327:
        /* <DEDUP_REMOVED lines=9> */
.L_x_328:
        /* <DEDUP_REMOVED lines=9> */
.L_x_329:
        /* <DEDUP_REMOVED lines=9> */
.L_x_330:
[----:B------:R-:W1:Y:S01]  /*b620*/  SYNCS.PHASECHK.TRANS64.TRYWAIT P0, [R9+URZ], R4 ;  /* 0x00000004090075a7 */ /* 0x000e62000800017f */
[----:B------:R-:W-:-:S05]  /*b630*/  VIADD R0, R0, 0x1 ;  /* 0x0000000100007836 */ /* 0x000fca0000000000 */
[----:B------:R-:W-:-:S04]  /*b640*/  ISETP.NE.AND P1, PT, R0, 0x9, PT ;  /* 0x000000090000780c */ /* 0x000fc80003f25270 */
[----:B------:R-:W-:Y:S02]  /*b650*/  SEL R2, RZ, 0x1, P1 ;  /* 0x00000001ff027807 */ /* 0x000fe40000800000 */
[----:B------:R-:W-:Y:S02]  /*b660*/  SEL R0, R0, RZ, P1 ;  /* 0x000000ff00007207 */ /* 0x000fe40000800000 */
[----:B------:R-:W-:Y:S01]  /*b670*/  LOP3.LUT R2, R7, R2, RZ, 0x3c, !PT ;  /* 0x0000000207027212 */ /* 0x000fe200078e3cff */
[----:B-1----:R-:W-:Y:S06]  /*b680*/  @!P0 BRA `(.L_x_315) ;  /* 0x00000004002c8947 */ /* 0x002fec0003800000 */
.L_x_331:
[----:B------:R-:W-:Y:S01]  /*b690*/  IMAD R3, R0, 0x8, R3 ;  /* 0x0000000800037824 */ /* 0x000fe200078e0203 */
[----:B------:R-:W-:-:S07]  /*b6a0*/  SHF.L.U32 R0, R2, 0x1f, RZ ;  /* 0x0000001f02007819 */ /* 0x000fce00000006ff */
.L_x_316:
[----:B--2---:R2:W3:Y:S02]  /*b6b0*/  SYNCS.PHASECHK.TRANS64.TRYWAIT P0, [R3+URZ], R0 ;  /* 0x00000000030075a7 */ /* 0x0044e4000800017f */
[----:B---3--:R-:W-:Y:S05]  /*b6c0*/  @!P0 NANOSLEEP.SYNCS 0x989680 ;  /* 0x009896800000895d */ /* 0x008fea0003900000 */
[----:B------:R-:W3:Y:S02]  /*b6d0*/  @!P0 SYNCS.PHASECHK.TRANS64 P0, [R3+URZ], R0 ;  /* 0x00000000030085a7 */ /* 0x000ee4000800007f */
[----:B---3--:R-:W-:Y:S05]  /*b6e0*/  @!P0 BRA `(.L_x_316) ;  /* 0xfffffffc00f08947 */ /* 0x008fea000383ffff */
.L_x_306:
[----:B------:R-:W-:Y:S05]  /*b6f0*/  BSYNC B0 ;  /* 0x0000000000007941 */ /* 0x000fea0003800000 */
.L_x_305:
[----:B------:R-:W-:Y:S05]  /*b700*/  EXIT ;  /* 0x000000000000794d */ /* 0x000fea0003800000 */
.L_x_18:
[----:B---3--:R3:W4:Y:S02]  /*b710*/  SYNCS.PHASECHK.TRANS64.TRYWAIT P1, [R3+URZ], R0 ;  /* 0x00000000030075a7 */ /* 0x008724000802017f */
[----:B----4-:R-:W-:Y:S05]  /*b720*/  @!P1 NANOSLEEP.SYNCS 0x989680 ;  /* 0x009896800000995d */ /* 0x010fea0003900000 */
[----:B------:R-:W4:Y:S02]  /*b730*/  @!P1 SYNCS.PHASECHK.TRANS64 P1, [R3+URZ], R0 ;  /* 0x00000000030095a7 */ /* 0x000f24000802007f */
[----:B----4-:R-:W-:Y:S05]  /*b740*/  @!P1 BRA `(.L_x_18) ;  /* 0xfffffffc00f09947 */ /* 0x010fea000383ffff */
[----:B------:R-:W-:Y:S05]  /*b750*/  BRA `(.L_x_17) ;  /* 0xffffff5800e07947 */ /* 0x000fea000383ffff */
.L_x_23:
[----:B-1----:R-:W-:-:S04]  /*b760*/  IMAD.U32 R4, RZ, RZ, UR4 ;  /* 0x00000004ff047e24 */ /* 0x002fc8000f8e00ff */
[----:B------:R1:W2:Y:S03]  /*b770*/  SYNCS.PHASECHK.TRANS64.TRYWAIT P1, [R4+URZ], R3 ;  /* 0x00000003040075a7 */ /* 0x0002a6000802017f */
[----:B--2---:R-:W-:Y:S05]  /*b780*/  @!P1 NANOSLEEP.SYNCS 0x989680 ;  /* 0x009896800000995d */ /* 0x004fea0003900000 */
[----:B------:R-:W2:Y:S02]  /*b790*/  @!P1 SYNCS.PHASECHK.TRANS64 P1, [R4+URZ], R3 ;  /* 0x00000003040095a7 */ /* 0x000ea4000802007f */
[----:B--2---:R-:W-:Y:S05]  /*b7a0*/  @!P1 BRA `(.L_x_23) ;  /* 0xfffffffc00ec9947 */ /* 0x004fea000383ffff */
[----:B------:R-:W-:Y:S05]  /*b7b0*/  BRA `(.L_x_22) ;  /* 0xffffff5c00847947 */ /* 0x000fea000383ffff */
.L_x_292:
[----:B------:R-:W-:Y:S01]  /*b7c0*/  BSSY B1, `(.L_x_317) ;  /* 0x0000006000017945 */ /* 0x000fe20003800000 */
[----:B------:R-:W-:-:S07]  /*b7d0*/  IMAD.MOV.U32 R15, RZ, RZ, -0x1 ;  /* 0xffffffffff0f7424 */ /* 0x000fce00078e00ff */
[----:B------:R-:W-:Y:S05]  /*b7e0*/  WARPSYNC.COLLECTIVE R15, `(.L_x_318) ;  /* 0x000000000f0c7348 */ /* 0x000fea0003c00000 */
[----:B------:R-:W-:Y:S02]  /*b7f0*/  ELECT P6, UR62, PT ;  /* 0x00000000003e782f */ /* 0x000fe400038c0000 */
[----:B------:R-:W-:Y:S01]  /*b800*/  MOV R14, UR62 ;  /* 0x0000003e000e7c02 */ /* 0x000fe20008000f00 */
[----:B------:R-:W-:Y:S10]  /*b810*/  ENDCOLLECTIVE ;  /* 0x000000000000791b */ /* 0x000ff40003800000 */
.L_x_318:
[----:B------:R-:W-:Y:S05]  /*b820*/  BSYNC B1 ;  /* 0x0000000000017941 */ /* 0x000fea0003800000 */
.L_x_317:
[----:B------:R-:W-:Y:S05]  /*b830*/  BRA `(.L_x_319) ;  /* 0xffffffec00947947 */ /* 0x000fea000383ffff */
.L_x_295:
[----:B0-----:R0:W1:Y:S02]  /*b840*/  SYNCS.PHASECHK.TRANS64.TRYWAIT P1, [R14+URZ+0x48], R7 ;  /* 0x000048070e0075a7 */ /* 0x001064000802017f */
[----:B-1----:R-:W-:Y:S05]  /*b850*/  @!P1 NANOSLEEP.SYNCS 0x989680 ;  /* 0x009896800000995d */ /* 0x002fea0003900000 */
[----:B------:R-:W1:Y:S02]  /*b860*/  @!P1 SYNCS.PHASECHK.TRANS64 P1, [R14+URZ+0x48], R7 ;  /* 0x000048070e0095a7 */ /* 0x000e64000802007f */
[----:B-1----:R-:W-:Y:S05]  /*b870*/  @!P1 BRA `(.L_x_295) ;  /* 0xfffffffc00f09947 */ /* 0x002fea000383ffff */
[----:B------:R-:W-:Y:S05]  /*b880*/  BRA `(.L_x_320) ;  /* 0xffffffec00c87947 */ /* 0x000fea000383ffff */
.L_x_304:
[----:B------:R-:W-:Y:S01]  /*b890*/  BSSY B0, `(.L_x_321) ;  /* 0x0000006000007945 */ /* 0x000fe20003800000 */
[----:B------:R-:W-:-:S07]  /*b8a0*/  IMAD.MOV.U32 R15, RZ, RZ, -0x1 ;  /* 0xffffffffff0f7424 */ /* 0x000fce00078e00ff */
[----:B------:R-:W-:Y:S05]  /*b8b0*/  WARPSYNC.COLLECTIVE R15, `(.L_x_322) ;  /* 0x000000000f0c7348 */ /* 0x000fea0003c00000 */
[----:B------:R-:W-:Y:S02]  /*b8c0*/  ELECT P6, UR62, PT ;  /* 0x00000000003e782f */ /* 0x000fe400038c0000 */
[----:B------:R-:W-:Y:S01]  /*b8d0*/  MOV R14, UR62 ;  /* 0x0000003e000e7c02 */ /* 0x000fe20008000f00 */
[----:B------:R-:W-:Y:S10]  /*b8e0*/  ENDCOLLECTIVE ;  /* 0x000000000000791b */ /* 0x000ff40003800000 */
.L_x_322:
[----:B------:R-:W-:Y:S05]  /*b8f0*/  BSYNC B0 ;  /* 0x0000000000007941 */ /* 0x000fea0003800000 */
.L_x_321:
[----:B------:R-:W-:Y:S05]  /*b900*/  BRA `(.L_x_323) ;  /* 0xfffffff800187947 */ /* 0x000fea000383ffff */
.L_x_308:
[----:B0-----:R0:W1:Y:S02]  /*b910*/  SYNCS.PHASECHK.TRANS64.TRYWAIT P0, [R7+URZ], R2 ;  /* 0x00000002070075a7 */ /* 0x001064000800017f */
[----:B-1----:R-:W-:Y:S05]  /*b920*/  @!P0 NANOSLEEP.SYNCS 0x989680 ;  /* 0x009896800000895d */ /* 0x002fea0003900000 */
[----:B------:R-:W1:Y:S02]  /*b930*/  @!P0 SYNCS.PHASECHK.TRANS64 P0, [R7+URZ], R2 ;  /* 0x00000002070085a7 */ /* 0x000e64000800007f */
[----:B-1----:R-:W-:Y:S05]  /*b940*/  @!P0 BRA `(.L_x_308) ;  /* 0xfffffffc00f08947 */ /* 0x002fea000383ffff */
[----:B------:R-:W-:Y:S05]  /*b950*/  BRA `(.L_x_324) ;  /* 0xfffffff800587947 */ /* 0x000fea000383ffff */
.L_x_309:
[----:B0-----:R0:W1:Y:S02]  /*b960*/  SYNCS.PHASECHK.TRANS64.TRYWAIT P0, [R9+URZ], R4 ;  /* 0x00000004090075a7 */ /* 0x001064000800017f */
[----:B-1----:R-:W-:Y:S05]  /*b970*/  @!P0 NANOSLEEP.SYNCS 0x989680 ;  /* 0x009896800000895d */ /* 0x002fea0003900000 */
[----:B------:R-:W1:Y:S02]  /*b980*/  @!P0 SYNCS.PHASECHK.TRANS64 P0, [R9+URZ], R4 ;  /* 0x00000004090085a7 */ /* 0x000e64000800007f */
[----:B-1----:R-:W-:Y:S05]  /*b990*/  @!P0 BRA `(.L_x_309) ;  /* 0xfffffffc00f08947 */ /* 0x002fea000383ffff */
[----:B------:R-:W-:Y:S05]  /*b9a0*/  BRA `(.L_x_325) ;  /* 0xfffffff800687947 */ /* 0x000fea000383ffff */
.L_x_310:
[----:B0-----:R0:W1:Y:S02]  /*b9b0*/  SYNCS.PHASECHK.TRANS64.TRYWAIT P0, [R6+URZ], R5 ;  /* 0x00000005060075a7 */ /* 0x001064000800017f */
[----:B-1----:R-:W-:Y:S05]  /*b9c0*/  @!P0 NANOSLEEP.SYNCS 0x989680 ;  /* 0x009896800000895d */ /* 0x002fea0003900000 */
[----:B------:R-:W1:Y:S02]  /*b9d0*/  @!P0 SYNCS.PHASECHK.TRANS64 P0, [R6+URZ], R5 ;  /* 0x00000005060085a7 */ /* 0x000e64000800007f */
[----:B-1----:R-:W-:Y:S05]  /*b9e0*/  @!P0 BRA `(.L_x_310) ;  /* 0xfffffffc00f08947 */ /* 0x002fea000383ffff */
[----:B------:R-:W-:Y:S05]  /*b9f0*/  BRA `(.L_x_326) ;  /* 0xfffffff800787947 */ /* 0x000fea000383ffff */
.L_x_311:
[----:B0-----:R0:W1:Y:S02]  /*ba00*/  SYNCS.PHASECHK.TRANS64.TRYWAIT P0, [R9+URZ], R4 ;  /* 0x00000004090075a7 */ /* 0x001064000800017f */
[----:B-1----:R-:W-:Y:S05]  /*ba10*/  @!P0 NANOSLEEP.SYNCS 0x989680 ;  /* 0x009896800000895d */ /* 0x002fea0003900000 */
[----:B------:R-:W1:Y:S02]  /*ba20*/  @!P0 SYNCS.PHASECHK.TRANS64 P0, [R9+URZ], R4 ;  /* 0x00000004090085a7 */ /* 0x000e64000800007f */
[----:B-1----:R-:W-:Y:S05]  /*ba30*/  @!P0 BRA `(.L_x_311) ;  /* 0xfffffffc00f08947 */ /* 0x002fea000383ffff */
[----:B------:R-:W-:Y:S05]  /*ba40*/  BRA `(.L_x_327) ;  /* 0xfffffff800887947 */ /* 0x000fea000383ffff */
.L_x_312:
[----:B0-----:R0:W1:Y:S02]  /*ba50*/  SYNCS.PHASECHK.TRANS64.TRYWAIT P0, [R6+URZ], R5 ;  /* 0x00000005060075a7 */ /* 0x001064000800017f */
[----:B-1----:R-:W-:Y:S05]  /*ba60*/  @!P0 NANOSLEEP.SYNCS 0x989680 ;  /* 0x009896800000895d */ /* 0x002fea0003900000 */
[----:B------:R-:W1:Y:S02]  /*ba70*/  @!P0 SYNCS.PHASECHK.TRANS64 P0, [R6+URZ], R5 ;  /* 0x00000005060085a7 */ /* 0x000e64000800007f */
[----:B-1----:R-:W-:Y:S05]  /*ba80*/  @!P0 BRA `(.L_x_312) ;  /* 0xfffffffc00f08947 */ /* 0x002fea000383ffff */
[----:B------:R-:W-:Y:S05]  /*ba90*/  BRA `(.L_x_328) ;  /* 0xfffffff800987947 */ /* 0x000fea000383ffff */
.L_x_313:
[----:B0-----:R0:W1:Y:S02]  /*baa0*/  SYNCS.PHASECHK.TRANS64.TRYWAIT P0, [R9+URZ], R4 ;  /* 0x00000004090075a7 */ /* 0x001064000800017f */
[----:B-1----:R-:W-:Y:S05]  /*bab0*/  @!P0 NANOSLEEP.SYNCS 0x989680 ;  /* 0x009896800000895d */ /* 0x002fea0003900000 */
[----:B------:R-:W1:Y:S02]  /*bac0*/  @!P0 SYNCS.PHASECHK.TRANS64 P0, [R9+URZ], R4 ;  /* 0x00000004090085a7 */ /* 0x000e64000800007f */
[----:B-1----:R-:W-:Y:S05]  /*bad0*/  @!P0 BRA `(.L_x_313) ;  /* 0xfffffffc00f08947 */ /* 0x002fea000383ffff */
[----:B------:R-:W-:Y:S05]  /*bae0*/  BRA `(.L_x_329) ;  /* 0xfffffff800a87947 */ /* 0x000fea000383ffff */
.L_x_314:
[----:B0-----:R0:W1:Y:S02]  /*baf0*/  SYNCS.PHASECHK.TRANS64.TRYWAIT P0, [R6+URZ], R5 ;  /* 0x00000005060075a7 */ /* 0x001064000800017f */
[----:B-1----:R-:W-:Y:S05]  /*bb00*/  @!P0 NANOSLEEP.SYNCS 0x989680 ;  /* 0x009896800000895d */ /* 0x002fea0003900000 */
[----:B------:R-:W1:Y:S02]  /*bb10*/  @!P0 SYNCS.PHASECHK.TRANS64 P0, [R6+URZ], R5 ;  /* 0x00000005060085a7 */ /* 0x000e64000800007f */
[----:B-1----:R-:W-:Y:S05]  /*bb20*/  @!P0 BRA `(.L_x_314) ;  /* 0xfffffffc00f08947 */ /* 0x002fea000383ffff */
[----:B------:R-:W-:Y:S05]  /*bb30*/  BRA `(.L_x_330) ;  /* 0xfffffff800b87947 */ /* 0x000fea000383ffff */
.L_x_315:
[----:B-1----:R1:W2:Y:S02]  /*bb40*/  SYNCS.PHASECHK.TRANS64.TRYWAIT P0, [R9+URZ], R4 ;  /* 0x00000004090075a7 */ /* 0x0022a4000800017f */
[----:B--2---:R-:W-:Y:S05]  /*bb50*/  @!P0 NANOSLEEP.SYNCS 0x989680 ;  /* 0x009896800000895d */ /* 0x004fea0003900000 */
[----:B------:R-:W2:Y:S02]  /*bb60*/  @!P0 SYNCS.PHASECHK.TRANS64 P0, [R9+URZ], R4 ;  /* 0x00000004090085a7 */ /* 0x000ea4000800007f */
[----:B--2---:R-:W-:Y:S05]  /*bb70*/  @!P0 BRA `(.L_x_315) ;  /* 0xfffffffc00f08947 */ /* 0x004fea000383ffff */
[----:B------:R-:W-:Y:S05]  /*bb80*/  BRA `(.L_x_331) ;  /* 0xfffffff800c07947 */ /* 0x000fea000383ffff */
.L_x_332:
[----:B------:R-:W-:-:S00]  /*bb90*/  BRA `(.L_x_332) ;  /* 0xfffffffc00fc7947 */ /* 0x000fc0000383ffff */
[----:B------:R-:W-:-:S00]  /*bba0*/  NOP ;  /* 0x0000000000007918 */ /* 0x000fc00000000000 */
        /* <DEDUP_REMOVED lines=13> */
.L_x_333:


//--------------------- .nv.global.init           --------------------------
	.section	.nv.global.init,"aw",@progbits
.nv.global.init:
	.type		$str$22,@object
	.size		$str$22,($str$23 - $str$22)
$str$22:
        /*0000*/ 	.byte	0x6b, 0x5f, 0x74, 0x69, 0x6c, 0x65, 0x5f, 0x63, 0x6f, 0x75, 0x6e, 0x74, 0x20, 0x3e, 0x3d, 0x20
        /*0010*/ 	.byte	0x31, 0x00
	.type		$str$23,@object
	.size		$str$23,(__unnamed_1 - $str$23)
$str$23:
        /*0012*/ 	.byte	0x2f, 0x74, 0x6d, 0x70, 0x2f, 0x63, 0x75, 0x74, 0x6c, 0x61, 0x73, 0x73, 0x5f, 0x73, 0x77, 0x65
        /*0022*/ 	.byte	0x65, 0x70, 0x5f, 0x73, 0x72, 0x63, 0x2f, 0x69, 0x6e, 0x63, 0x6c, 0x75, 0x64, 0x65, 0x2f, 0x63
        /*0032*/ 	.byte	0x75, 0x74, 0x6c, 0x61, 0x73, 0x73, 0x2f, 0x67, 0x65, 0x6d, 0x6d, 0x2f, 0x63, 0x6f, 0x6c, 0x6c
        /*0042*/ 	.byte	0x65, 0x63, 0x74, 0x69, 0x76, 0x65, 0x2f, 0x73, 0x6d, 0x39, 0x30, 0x5f, 0x6d, 0x6d, 0x61, 0x5f
        /*0052*/ 	.byte	0x74, 0x6d, 0x61, 0x5f, 0x67, 0x6d, 0x6d, 0x61, 0x5f, 0x73, 0x73, 0x5f, 0x77, 0x61, 0x72, 0x70
        /*0062*/ 	.byte	0x73, 0x70, 0x65, 0x63, 0x69, 0x61, 0x6c, 0x69, 0x7a, 0x65, 0x64, 0x2e, 0x68, 0x70, 0x70, 0x00
	.type		__unnamed_1,@object
	.size		__unnamed_1,(.L_0 - __unnamed_1)
__unnamed_1:
        /*0072*/ 	.byte	0x76, 0x6f, 0x69, 0x64, 0x20, 0x63, 0x75, 0x74, 0x6c, 0x61, 0x73, 0x73, 0x3a, 0x3a, 0x67, 0x65
        /* <DEDUP_REMOVED lines=180> */
        /*0bc2*/ 	.byte	0x74, 0x69, 0x74, 0x79, 0x5d, 0x00
.L_0:


//--------------------- .nv.shared._ZN7cutlass13device_kernelINS_4gemm6kernel13GemmUniversalIN4cute5tupleIJiiiiEEENS1_10collective13CollectiveMmaINS1_34MainloopSm90TmaGmmaWarpSpecializedILi9ENS5_IJNS4_1CILi1EEESB_SB_EEENS1_35KernelTmaWarpSpecializedCooperativeEEENS5_IJNSA_ILi128EEENSA_ILi256EEENSA_ILi32EEEEEENS_10bfloat16_tENS5_IJlSB_lEEESJ_SK_NS4_8TiledMMAINS4_8MMA_AtomIJNS4_4SM904GMMA28MMA_64x256x16_F32BF16BF16_SSILNSO_5MajorE0ELSQ_0ELNSO_7ScaleInE1ELSR_1EEEEEENS4_6LayoutINS5_IJNSA_ILi2EEESB_SB_EEENS5_IJSB_NSA_ILi0EEESX_EEEEENS5_IJNS4_10UnderscoreES10_S10_EEEEENS4_13SM90_TMA_LOADENS4_14ComposedLayoutINS4_7SwizzleILi2ELi4ELi3EEENS4_18smem_ptr_flag_bitsILi16EEENSU_INS5_IJNSA_ILi8EEESH_EEENS5_IJSH_SB_EEEEEEEvNS4_8identityES13_S1D_vS1E_EENS_8epilogue10collective6detail29Sm90TmaWarpSpecializedAdapterINS1H_15DefaultEpilogueISJ_SK_SK_NS1G_6thread17LinearCombinationISJ_Li1EffLNS1L_9ScaleType4KindE0ELNS_15FloatRoundStyleE2ESJ_EENS1_15EpilogueDefaultEEEEEvvEEEEvNT_6ParamsE --------------------------
	.section	.nv.shared._ZN7cutlass13device_kernelINS_4gemm6kernel13GemmUniversalIN4cute5tupleIJiiiiEEENS1_10collective13CollectiveMmaINS1_34MainloopSm90TmaGmmaWarpSpecializedILi9ENS5_IJNS4_1CILi1EEESB_SB_EEENS1_35KernelTmaWarpSpecializedCooperativeEEENS5_IJNSA_ILi128EEENSA_ILi256EEENSA_ILi32EEEEEENS_10bfloat16_tENS5_IJlSB_lEEESJ_SK_NS4_8TiledMMAINS4_8MMA_AtomIJNS4_4SM904GMMA28MMA_64x256x16_F32BF16BF16_SSILNSO_5MajorE0ELSQ_0ELNSO_7ScaleInE1ELSR_1EEEEEENS4_6LayoutINS5_IJNSA_ILi2EEESB_SB_EEENS5_IJSB_NSA_ILi0EEESX_EEEEENS5_IJNS4_10UnderscoreES10_S10_EEEEENS4_13SM90_TMA_LOADENS4_14ComposedLayoutINS4_7SwizzleILi2ELi4ELi3EEENS4_18smem_ptr_flag_bitsILi16EEENSU_INS5_IJNSA_ILi8EEESH_EEENS5_IJSH_SB_EEEEEEEvNS4_8identityES13_S1D_vS1E_EENS_8epilogue10collective6detail29Sm90TmaWarpSpecializedAdapterINS1H_15DefaultEpilogueISJ_SK_SK_NS1G_6thread17LinearCombinationISJ_Li1EffLNS1L_9ScaleType4KindE0ELNS_15FloatRoundStyleE2ESJ_EENS1_15EpilogueDefaultEEEEEvvEEEEvNT_6ParamsE,"aw",@nobits
	.sectionflags	@""
	.align	16
	.zero		1024


//--------------------- .nv.shared.reserved.0     --------------------------
	.section	.nv.shared.reserved.0,"aw",@nobits
	.weak		__nv_reservedSMEM_offset_0_alias
	.size		__nv_reservedSMEM_offset_0_alias, 0, 0
	.other		__nv_reservedSMEM_offset_0_alias,@"STO_CUDA_RESERVED_SHARED STV_DEFAULT"
__nv_reservedSMEM_offset_0_alias:
	.zero		0


//--------------------- .nv.global                --------------------------
	.section	.nv.global,"aw",@nobits
.nv.global:
	.type		_ZN39_INTERNAL_236b9c16_4_k_cu_0f4136e6_27074cute1_E,@object
	.size		_ZN39_INTERNAL_236b9c16_4_k_cu_0f4136e6_27074cute1_E,(_ZN39_INTERNAL_236b9c16_4_k_cu_0f4136e6_27074cuda3std3__45__cpo6cbeginE - _ZN39_INTERNAL_236b9c16_4_k_cu_0f4136e6_27074cute1_E)
_ZN39_INTERNAL_236b9c16_4_k_cu_0f4136e6_27074cute1_E:
	.zero		1
	.type		_ZN39_INTERNAL_236b9c16_4_k_cu_0f4136e6_27074cuda3std3__45__cpo6cbeginE,@object
	.size		_ZN39_INTERNAL_236b9c16_4_k_cu_0f4136e6_27074cuda3std3__45__cpo6cbeginE,(_ZN39_INTERNAL_236b9c16_4_k_cu_0f4136e6_27074cuda3std3__48in_placeE - _ZN39_INTERNAL_236b9c16_4_k_cu_0f4136e6_27074cuda3std3__45__cpo6cbeginE)
_ZN39_INTERNAL_236b9c16_4_k_cu_0f4136e6_27074cuda3std3__45__cpo6cbeginE:
	.zero		1
	.type		_ZN39_INTERNAL_236b9c16_4_k_cu_0f4136e6_27074cuda3std3__48in_placeE,@object
	.size		_ZN39_INTERNAL_236b9c16_4_k_cu_0f4136e6_27074cuda3std3__48in_placeE,(_ZN39_INTERNAL_236b9c16_4_k_cu_0f4136e6_27074cuda3std6ranges3__45__cpo9iter_moveE - _ZN39_INTERNAL_236b9c16_4_k_cu_0f4136e6_27074cuda3std3__48in_placeE)
_ZN39_INTERNAL_236b9c16_4_k_cu_0f4136e6_27074cuda3std3__48in_placeE:
	.zero		1
	.type		_ZN39_INTERNAL_236b9c16_4_k_cu_0f4136e6_27074cuda3std6ranges3__45__cpo9iter_moveE,@object
	.size		_ZN39_INTERNAL_236b9c16_4_k_cu_0f4136e6_27074cuda3std6ranges3__45__cpo9iter_moveE,(_ZN39_INTERNAL_236b9c16_4_k_cu_0f4136e6_27074cuda3std3__45__cpo5beginE - _ZN39_INTERNAL_236b9c16_4_k_cu_0f4136e6_27074cuda3std6ranges3__45__cpo9iter_moveE)
_ZN39_INTERNAL_236b9c16_4_k_cu_0f4136e6_27074cuda3std6ranges3__45__cpo9iter_moveE:
	.zero		1
	.type		_ZN39_INTERNAL_236b9c16_4_k_cu_0f4136e6_27074cuda3std3__45__cpo5beginE,@object
	.size		_ZN39_INTERNAL_236b9c16_4_k_cu_0f4136e6_27074cuda3std3__45__cpo5beginE,(_ZN39_INTERNAL_236b9c16_4_k_cu_0f4136e6_27074cuda3std3__441_GLOBAL__N__236b9c16_4_k_cu_0f4136e6_27076ignoreE - _ZN39_INTERNAL_236b9c16_4_k_cu_0f4136e6_27074cuda3std3__45__cpo5beginE)
_ZN39_INTERNAL_236b9c16_4_k_cu_0f4136e6_27074cuda3std3__45__cpo5beginE:
	.zero		1
	.type		_ZN39_INTERNAL_236b9c16_4_k_cu_0f4136e6_27074cuda3std3__441_GLOBAL__N__236b9c16_4_k_cu_0f4136e6_27076ignoreE,@object
	.size		_ZN39_INTERNAL_236b9c16_4_k_cu_0f4136e6_27074cuda3std3__441_GLOBAL__N__236b9c16_4_k_cu_0f4136e6_27076ignoreE,(_ZN39_INTERNAL_236b9c16_4_k_cu_0f4136e6_27074cute7productE - _ZN39_INTERNAL_236b9c16_4_k_cu_0f4136e6_27074cuda3std3__441_GLOBAL__N__236b9c16_4_k_cu_0f4136e6_27076ignoreE)
_ZN39_INTERNAL_236b9c16_4_k_cu_0f4136e6_27074cuda3std3__441_GLOBAL__N__236b9c16_4_k_cu_0f4136e6_27076ignoreE:
	.zero		1
	.type		_ZN39_INTERNAL_236b9c16_4_k_cu_0f4136e6_27074cute7productE,@object
	.size		_ZN39_INTERNAL_236b9c16_4_k_cu_0f4136e6_27074cute7productE,(_ZN39_INTERNAL_236b9c16_4_k_cu_0f4136e6_27074cuda3std3__45__cpo3endE - _ZN39_INTERNAL_236b9c16_4_k_cu_0f4136e6_27074cute7productE)
_ZN39_INTERNAL_236b9c16_4_k_cu_0f4136e6_27074cute7productE:
	.zero		1
	.type		_ZN39_INTERNAL_236b9c16_4_k_cu_0f4136e6_27074cuda3std3__45__cpo3endE,@object
	.size		_ZN39_INTERNAL_236b9c16_4_k_cu_0f4136e6_27074cuda3std3__45__cpo3endE,(_ZN39_INTERNAL_236b9c16_4_k_cu_0f4136e6_27074cuda3std3__419piecewise_constructE - _ZN39_INTERNAL_236b9c16_4_k_cu_0f4136e6_27074cuda3std3__45__cpo3endE)
_ZN39_INTERNAL_236b9c16_4_k_cu_0f4136e6_27074cuda3std3__45__cpo3endE:
	.zero		1
	.type		_ZN39_INTERNAL_236b9c16_4_k_cu_0f4136e6_27074cuda3std3__419piecewise_constructE,@object
	.size		_ZN39_INTERNAL_236b9c16_4_k_cu_0f4136e6_27074cuda3std3__419piecewise_constructE,(_ZN39_INTERNAL_236b9c16_4_k_cu_0f4136e6_27074cuda3std3__45__cpo4cendE - _ZN39_INTERNAL_236b9c16_4_k_cu_0f4136e6_27074cuda3std3__419piecewise_constructE)
_ZN39_INTERNAL_236b9c16_4_k_cu_0f4136e6_27074cuda3std3__419piecewise_constructE:
	.zero		1
	.type		_ZN39_INTERNAL_236b9c16_4_k_cu_0f4136e6_27074cuda3std3__45__cpo4cendE,@object
	.size		_ZN39_INTERNAL_236b9c16_4_k_cu_0f4136e6_27074cuda3std3__45__cpo4cendE,(_ZN39_INTERNAL_236b9c16_4_k_cu_0f4136e6_27074cuda3std6ranges3__45__cpo4swapE - _ZN39_INTERNAL_236b9c16_4_k_cu_0f4136e6_27074cuda3std3__45__cpo4cendE)
_ZN39_INTERNAL_236b9c16_4_k_cu_0f4136e6_27074cuda3std3__45__cpo4cendE:
	.zero		1
	.type		_ZN39_INTERNAL_236b9c16_4_k_cu_0f4136e6_27074cuda3std6ranges3__45__cpo4swapE,@object
	.size		_ZN39_INTERNAL_236b9c16_4_k_cu_0f4136e6_27074cuda3std6ranges3__45__cpo4swapE,(.L_8 - _ZN39_INTERNAL_236b9c16_4_k_cu_0f4136e6_27074cuda3std6ranges3__45__cpo4swapE)
_ZN39_INTERNAL_236b9c16_4_k_cu_0f4136e6_27074cuda3std6ranges3__45__cpo4swapE:
	.zero		1
.L_8:


//--------------------- .nv.constant0._ZN7cutlass13device_kernelINS_4gemm6kernel13GemmUniversalIN4cute5tupleIJiiiiEEENS1_10collective13CollectiveMmaINS1_34MainloopSm90TmaGmmaWarpSpecializedILi9ENS5_IJNS4_1CILi1EEESB_SB_EEENS1_35KernelTmaWarpSpecializedCooperativeEEENS5_IJNSA_ILi128EEENSA_ILi256EEENSA_ILi32EEEEEENS_10bfloat16_tENS5_IJlSB_lEEESJ_SK_NS4_8TiledMMAINS4_8MMA_AtomIJNS4_4SM904GMMA28MMA_64x256x16_F32BF16BF16_SSILNSO_5MajorE0ELSQ_0ELNSO_7ScaleInE1ELSR_1EEEEEENS4_6LayoutINS5_IJNSA_ILi2EEESB_SB_EEENS5_IJSB_NSA_ILi0EEESX_EEEEENS5_IJNS4_10UnderscoreES10_S10_EEEEENS4_13SM90_TMA_LOADENS4_14ComposedLayoutINS4_7SwizzleILi2ELi4ELi3EEENS4_18smem_ptr_flag_bitsILi16EEENSU_INS5_IJNSA_ILi8EEESH_EEENS5_IJSH_SB_EEEEEEEvNS4_8identityES13_S1D_vS1E_EENS_8epilogue10collective6detail29Sm90TmaWarpSpecializedAdapterINS1H_15DefaultEpilogueISJ_SK_SK_NS1G_6thread17LinearCombinationISJ_Li1EffLNS1L_9ScaleType4KindE0ELNS_15FloatRoundStyleE2ESJ_EENS1_15EpilogueDefaultEEEEEvvEEEEvNT_6ParamsE --------------------------
	.section	.nv.constant0._ZN7cutlass13device_kernelINS_4gemm6kernel13GemmUniversalIN4cute5tupleIJiiiiEEENS1_10collective13CollectiveMmaINS1_34MainloopSm90TmaGmmaWarpSpecializedILi9ENS5_IJNS4_1CILi1EEESB_SB_EEENS1_35KernelTmaWarpSpecializedCooperativeEEENS5_IJNSA_ILi128EEENSA_ILi256EEENSA_ILi32EEEEEENS_10bfloat16_tENS5_IJlSB_lEEESJ_SK_NS4_8TiledMMAINS4_8MMA_AtomIJNS4_4SM904GMMA28MMA_64x256x16_F32BF16BF16_SSILNSO_5MajorE0ELSQ_0ELNSO_7ScaleInE1ELSR_1EEEEEENS4_6LayoutINS5_IJNSA_ILi2EEESB_SB_EEENS5_IJSB_NSA_ILi0EEESX_EEEEENS5_IJNS4_10UnderscoreES10_S10_EEEEENS4_13SM90_TMA_LOADENS4_14ComposedLayoutINS4_7SwizzleILi2ELi4ELi3EEENS4_18smem_ptr_flag_bitsILi16EEENSU_INS5_IJNSA_ILi8EEESH_EEENS5_IJSH_SB_EEEEEEEvNS4_8identityES13_S1D_vS1E_EENS_8epilogue10collective6detail29Sm90TmaWarpSpecializedAdapterINS1H_15DefaultEpilogueISJ_SK_SK_NS1G_6thread17LinearCombinationISJ_Li1EffLNS1L_9ScaleType4KindE0ELNS_15FloatRoundStyleE2ESJ_EENS1_15EpilogueDefaultEEEEEvvEEEEvNT_6ParamsE,"a",@progbits
	.sectionflags	@""
	.align	4
.nv.constant0._ZN7cutlass13device_kernelINS_4gemm6kernel13GemmUniversalIN4cute5tupleIJiiiiEEENS1_10collective13CollectiveMmaINS1_34MainloopSm90TmaGmmaWarpSpecializedILi9ENS5_IJNS4_1CILi1EEESB_SB_EEENS1_35KernelTmaWarpSpecializedCooperativeEEENS5_IJNSA_ILi128EEENSA_ILi256EEENSA_ILi32EEEEEENS_10bfloat16_tENS5_IJlSB_lEEESJ_SK_NS4_8TiledMMAINS4_8MMA_AtomIJNS4_4SM904GMMA28MMA_64x256x16_F32BF16BF16_SSILNSO_5MajorE0ELSQ_0ELNSO_7ScaleInE1ELSR_1EEEEEENS4_6LayoutINS5_IJNSA_ILi2EEESB_SB_EEENS5_IJSB_NSA_ILi0EEESX_EEEEENS5_IJNS4_10UnderscoreES10_S10_EEEEENS4_13SM90_TMA_LOADENS4_14ComposedLayoutINS4_7SwizzleILi2ELi4ELi3EEENS4_18smem_ptr_flag_bitsILi16EEENSU_INS5_IJNSA_ILi8EEESH_EEENS5_IJSH_SB_EEEEEEEvNS4_8identityES13_S1D_vS1E_EENS_8epilogue10collective6detail29Sm90TmaWarpSpecializedAdapterINS1H_15DefaultEpilogueISJ_SK_SK_NS1G_6thread17LinearCombinationISJ_Li1EffLNS1L_9ScaleType4KindE0ELNS_15FloatRoundStyleE2ESJ_EENS1_15EpilogueDefaultEEEEEvvEEEEvNT_6ParamsE:
	.zero		1664


//--------------------- SYMBOLS --------------------------

	.type		.nv.reservedSmem.offset0,@object
	.size		.nv.reservedSmem.offset0,0x4
	.type		__assertfail,@function
